//
// Generated by NVIDIA NVVM Compiler
//
// Compiler Build ID: CL-36424714
// Cuda compilation tools, release 13.0, V13.0.88
// Based on NVVM 20.0.0
//

.version 9.0
.target sm_100
.address_size 64

	// .globl	integrate
.func _ZN5nvstd8functionIFvRKdRdEE14__make_functorIvZ9integratePdS7_S7_S7_S7_EUlS2_S3_E_JS2_S3_EE8__invokeEPvS2_S3_
(
	.param .b64 _ZN5nvstd8functionIFvRKdRdEE14__make_functorIvZ9integratePdS7_S7_S7_S7_EUlS2_S3_E_JS2_S3_EE8__invokeEPvS2_S3__param_0,
	.param .b64 _ZN5nvstd8functionIFvRKdRdEE14__make_functorIvZ9integratePdS7_S7_S7_S7_EUlS2_S3_E_JS2_S3_EE8__invokeEPvS2_S3__param_1,
	.param .b64 _ZN5nvstd8functionIFvRKdRdEE14__make_functorIvZ9integratePdS7_S7_S7_S7_EUlS2_S3_E_JS2_S3_EE8__invokeEPvS2_S3__param_2
)
;
.func _ZN5nvstd8functionIFvRKdRdEE13__make_clonerIZ9integratePdS7_S7_S7_S7_EUlS2_S3_E_E12__clone_dataERS5_RKS5_
(
	.param .b64 _ZN5nvstd8functionIFvRKdRdEE13__make_clonerIZ9integratePdS7_S7_S7_S7_EUlS2_S3_E_E12__clone_dataERS5_RKS5__param_0,
	.param .b64 _ZN5nvstd8functionIFvRKdRdEE13__make_clonerIZ9integratePdS7_S7_S7_S7_EUlS2_S3_E_E12__clone_dataERS5_RKS5__param_1
)
;
.func _ZN5nvstd8functionIFvRKdRdEE17__make_destructorIZ9integratePdS7_S7_S7_S7_EUlS2_S3_E_E10__destructEPS5_
(
	.param .b64 _ZN5nvstd8functionIFvRKdRdEE17__make_destructorIZ9integratePdS7_S7_S7_S7_EUlS2_S3_E_E10__destructEPS5__param_0
)
;
.func  (.param .align 16 .b8 func_retval0[16]) __internal_trig_reduction_slowpathd
(
	.param .b64 __internal_trig_reduction_slowpathd_param_0
)
;
.func  (.param .b64 func_retval0) __internal_accurate_pow
(
	.param .b64 __internal_accurate_pow_param_0,
	.param .b64 __internal_accurate_pow_param_1
)
;
.global .align 8 .b8 _ZN5KGIntIdLi8ELi4EEC1Ev$30[64] = {112, 116, 213, 103, 91, 124, 151, 63, 196, 97, 123, 170, 205, 38, 176, 63, 198, 20, 72, 163, 132, 211, 186, 63, 193, 232, 70, 15, 237, 0, 194, 63, 92, 125, 228, 102, 242, 161, 197, 63, 177, 14, 200, 97, 104, 93, 200, 63, 216, 156, 236, 203, 219, 42, 202, 63, 15, 9, 135, 144, 79, 208, 202, 63};
.global .align 8 .b8 _ZN5KGIntIdLi8ELi4EEC1Ev$31[64] = {177, 9, 77, 157, 0, 186, 239, 63, 41, 98, 124, 142, 23, 95, 238, 63, 62, 187, 185, 39, 248, 172, 235, 63, 214, 161, 227, 155, 159, 186, 231, 63, 36, 250, 157, 4, 58, 193, 226, 63, 98, 253, 25, 241, 93, 249, 217, 63, 119, 12, 46, 137, 178, 152, 202, 63};
.global .align 8 .b8 __cudart_i2opi_d[144] = {8, 93, 141, 31, 177, 95, 251, 107, 234, 146, 82, 138, 247, 57, 7, 61, 123, 241, 229, 235, 199, 186, 39, 117, 45, 234, 95, 158, 102, 63, 70, 79, 183, 9, 203, 39, 207, 126, 54, 109, 31, 109, 10, 90, 139, 17, 47, 239, 15, 152, 5, 222, 255, 151, 248, 31, 59, 40, 249, 189, 139, 95, 132, 156, 244, 57, 83, 131, 57, 214, 145, 57, 65, 126, 95, 180, 38, 112, 156, 233, 132, 68, 187, 46, 245, 53, 130, 232, 62, 167, 41, 177, 28, 235, 29, 254, 28, 146, 209, 9, 234, 46, 73, 6, 224, 210, 77, 66, 58, 110, 36, 183, 97, 197, 187, 222, 171, 99, 81, 254, 65, 144, 67, 60, 153, 149, 98, 219, 192, 221, 52, 245, 209, 87, 39, 252, 41, 21, 68, 78, 110, 131, 249, 162};
.global .align 16 .b8 __cudart_sin_cos_coeffs[128] = {70, 210, 176, 44, 241, 229, 90, 190, 146, 227, 172, 105, 227, 29, 199, 62, 161, 98, 219, 25, 160, 1, 42, 191, 24, 8, 17, 17, 17, 17, 129, 63, 84, 85, 85, 85, 85, 85, 197, 191, 0, 0, 0, 0, 0, 0, 0, 0, 0, 0, 0, 0, 0, 0, 0, 0, 100, 129, 253, 32, 131, 255, 168, 189, 40, 133, 239, 193, 167, 238, 33, 62, 217, 230, 6, 142, 79, 126, 146, 190, 233, 188, 221, 25, 160, 1, 250, 62, 71, 93, 193, 22, 108, 193, 86, 191, 81, 85, 85, 85, 85, 85, 165, 63, 0, 0, 0, 0, 0, 0, 224, 191, 0, 0, 0, 0, 0, 0, 240, 63};

.visible .entry integrate(
	.param .u64 .ptr .align 1 integrate_param_0,
	.param .u64 .ptr .align 1 integrate_param_1,
	.param .u64 .ptr .align 1 integrate_param_2,
	.param .u64 .ptr .align 1 integrate_param_3,
	.param .u64 .ptr .align 1 integrate_param_4
)
{
	.local .align 8 .b8 	__local_depot0[536];
	.reg .b64 	%SP;
	.reg .b64 	%SPL;
	.reg .pred 	%p<57>;
	.reg .b32 	%r<108>;
	.reg .b32 	%f<99>;
	.reg .b64 	%rd<101>;
	.reg .b64 	%fd<236>;

	mov.u64 	%SPL, __local_depot0;
	cvta.local.u64 	%SP, %SPL;
	ld.param.u64 	%rd19, [integrate_param_1];
	ld.param.u64 	%rd21, [integrate_param_2];
	ld.param.u64 	%rd20, [integrate_param_3];
	ld.param.u64 	%rd22, [integrate_param_4];
	cvta.to.global.u64 	%rd23, %rd21;
	cvta.to.global.u64 	%rd24, %rd22;
	add.u64 	%rd25, %SP, 24;
	add.u64 	%rd1, %SPL, 24;
	add.u64 	%rd100, %SP, 72;
	cvta.to.local.u64 	%rd2, %rd100;
	add.u64 	%rd27, %SP, 120;
	add.u64 	%rd3, %SPL, 120;
	mov.u32 	%r13, %ntid.x;
	mov.u32 	%r14, %ctaid.x;
	mov.u32 	%r15, %tid.x;
	mad.lo.s32 	%r1, %r13, %r14, %r15;
	mov.b32 	%r16, 1066892379;
	mov.b32 	%r17, 1742042224;
	st.local.v2.u32 	[%rd3], {%r17, %r16};
	mov.b32 	%r18, 1068508877;
	mov.b32 	%r19, -1434754620;
	st.local.v2.u32 	[%rd3+8], {%r19, %r18};
	mov.b32 	%r20, 1069208452;
	mov.b32 	%r21, -1555557178;
	st.local.v2.u32 	[%rd3+16], {%r21, %r20};
	mov.b32 	%r22, 1069678829;
	mov.b32 	%r23, 256305345;
	st.local.v2.u32 	[%rd3+24], {%r23, %r22};
	mov.b32 	%r24, 1069916658;
	mov.b32 	%r25, 1726250332;
	st.local.v2.u32 	[%rd3+32], {%r25, %r24};
	mov.b32 	%r26, 1070095720;
	mov.b32 	%r27, 1640500913;
	st.local.v2.u32 	[%rd3+40], {%r27, %r26};
	mov.b32 	%r28, 1070213851;
	mov.b32 	%r29, -873685800;
	st.local.v2.u32 	[%rd3+48], {%r29, %r28};
	mov.b32 	%r30, 1070256207;
	mov.b32 	%r31, -1870198513;
	st.local.v2.u32 	[%rd3+56], {%r31, %r30};
	add.s64 	%rd4, %rd3, 64;
	mov.b32 	%r32, 1072675328;
	mov.b32 	%r33, -1655895631;
	st.local.v2.u32 	[%rd3+64], {%r33, %r32};
	mov.b32 	%r34, 1072586519;
	mov.b32 	%r35, -1904451031;
	st.local.v2.u32 	[%rd3+72], {%r35, %r34};
	mov.b32 	%r36, 1072409848;
	mov.b32 	%r37, 666483518;
	st.local.v2.u32 	[%rd3+80], {%r37, %r36};
	mov.b32 	%r38, 1072151199;
	mov.b32 	%r39, -1679580714;
	st.local.v2.u32 	[%rd3+88], {%r39, %r38};
	mov.b32 	%r40, 1071825210;
	mov.b32 	%r41, 77462052;
	st.local.v2.u32 	[%rd3+96], {%r41, %r40};
	mov.b32 	%r42, 1071249757;
	mov.b32 	%r43, -249954974;
	st.local.v2.u32 	[%rd3+104], {%r43, %r42};
	mov.b32 	%r44, 1070241970;
	mov.b32 	%r45, -1993470857;
	st.local.v2.u32 	[%rd3+112], {%r45, %r44};
	mov.b32 	%r46, 0;
	st.local.v2.u32 	[%rd3+120], {%r46, %r46};
	mov.b64 	%rd28, 0;
	st.local.u64 	[%rd3+384], %rd28;
	st.local.u64 	[%rd3+392], %rd28;
	st.local.u64 	[%rd3+400], %rd28;
	st.local.u64 	[%rd3+408], %rd28;
	mov.b64 	%rd29, 4398046511104000000;
	st.local.u64 	[%rd3+352], %rd29;
	mov.b64 	%rd30, 212930190382077051;
	st.local.u64 	[%rd3+344], %rd30;
	mul.wide.s32 	%rd31, %r1, 8;
	add.s64 	%rd32, %rd21, %rd31;
	add.s64 	%rd33, %rd19, %rd31;
	mov.u64 	%rd34, _ZN5nvstd8functionIFvRKdRdEE14__make_functorIvZ9integratePdS7_S7_S7_S7_EUlS2_S3_E_JS2_S3_EE8__invokeEPvS2_S3_;
	st.local.u64 	[%rd2+24], %rd34;
	mov.u64 	%rd35, _ZN5nvstd8functionIFvRKdRdEE13__make_clonerIZ9integratePdS7_S7_S7_S7_EUlS2_S3_E_E12__clone_dataERS5_RKS5_;
	st.local.u64 	[%rd2+32], %rd35;
	mov.u64 	%rd36, _ZN5nvstd8functionIFvRKdRdEE17__make_destructorIZ9integratePdS7_S7_S7_S7_EUlS2_S3_E_E10__destructEPS5_;
	st.local.u64 	[%rd2+40], %rd36;
	st.local.u64 	[%rd2+16], %rd100;
	st.local.u64 	[%rd2], %rd32;
	st.local.u64 	[%rd2+8], %rd33;
	add.s64 	%rd37, %rd24, %rd31;
	ld.global.f64 	%fd32, [%rd37];
	cvt.rn.f32.f64 	%f12, %fd32;
	setp.lt.f32 	%p2, %f12, 0f00800000;
	mul.f32 	%f13, %f12, 0f4B000000;
	selp.f32 	%f14, %f13, %f12, %p2;
	selp.f32 	%f15, 0fC1B80000, 0f00000000, %p2;
	mov.b32 	%r47, %f14;
	add.s32 	%r48, %r47, -1059760811;
	and.b32  	%r49, %r48, -8388608;
	sub.s32 	%r50, %r47, %r49;
	mov.b32 	%f16, %r50;
	cvt.rn.f32.s32 	%f17, %r49;
	fma.rn.f32 	%f18, %f17, 0f34000000, %f15;
	add.f32 	%f19, %f16, 0fBF800000;
	fma.rn.f32 	%f20, %f19, 0fBE055027, 0f3E1039F6;
	fma.rn.f32 	%f21, %f20, %f19, 0fBDF8CDCC;
	fma.rn.f32 	%f22, %f21, %f19, 0f3E0F2955;
	fma.rn.f32 	%f23, %f22, %f19, 0fBE2AD8B9;
	fma.rn.f32 	%f24, %f23, %f19, 0f3E4CED0B;
	fma.rn.f32 	%f25, %f24, %f19, 0fBE7FFF22;
	fma.rn.f32 	%f26, %f25, %f19, 0f3EAAAA78;
	fma.rn.f32 	%f27, %f26, %f19, 0fBF000000;
	mul.f32 	%f28, %f19, %f27;
	fma.rn.f32 	%f29, %f28, %f19, %f19;
	fma.rn.f32 	%f30, %f18, 0f3F317218, %f29;
	setp.gt.u32 	%p3, %r47, 2139095039;
	fma.rn.f32 	%f31, %f14, 0f7F800000, 0f7F800000;
	selp.f32 	%f32, %f31, %f30, %p3;
	setp.eq.f32 	%p4, %f14, 0f00000000;
	neg.f32 	%f33, %f32;
	selp.f32 	%f1, 0f7F800000, %f33, %p4;
	add.s64 	%rd38, %rd23, %rd31;
	ld.global.f64 	%fd33, [%rd38];
	rcp.rn.f64 	%fd34, %fd33;
	cvt.rn.f32.f64 	%f34, %fd34;
	mul.f32 	%f35, %f34, 0f3F000000;
	cvt.rzi.f32.f32 	%f36, %f35;
	add.f32 	%f37, %f36, %f36;
	sub.f32 	%f38, %f34, %f37;
	abs.f32 	%f3, %f38;
	abs.f32 	%f4, %f1;
	setp.lt.f32 	%p5, %f4, 0f00800000;
	mul.f32 	%f39, %f4, 0f4B800000;
	selp.f32 	%f40, %f39, %f4, %p5;
	selp.f32 	%f41, 0fC1C00000, 0f00000000, %p5;
	mov.b32 	%r51, %f40;
	add.s32 	%r52, %r51, -1060439283;
	and.b32  	%r53, %r52, -8388608;
	sub.s32 	%r54, %r51, %r53;
	mov.b32 	%f42, %r54;
	cvt.rn.f32.s32 	%f43, %r53;
	fma.rn.f32 	%f44, %f43, 0f34000000, %f41;
	add.f32 	%f45, %f42, 0fBF800000;
	add.f32 	%f46, %f42, 0f3F800000;
	rcp.approx.ftz.f32 	%f47, %f46;
	add.f32 	%f48, %f45, %f45;
	mul.f32 	%f49, %f48, %f47;
	mul.f32 	%f50, %f49, %f49;
	sub.f32 	%f51, %f45, %f49;
	add.f32 	%f52, %f51, %f51;
	neg.f32 	%f53, %f49;
	fma.rn.f32 	%f54, %f53, %f45, %f52;
	mul.rn.f32 	%f55, %f47, %f54;
	fma.rn.f32 	%f56, %f50, 0f3A2C32E4, 0f3B52E7DB;
	fma.rn.f32 	%f57, %f56, %f50, 0f3C93BB73;
	fma.rn.f32 	%f58, %f57, %f50, 0f3DF6384F;
	mul.rn.f32 	%f59, %f58, %f50;
	fma.rn.f32 	%f60, %f49, 0f3FB8AA3B, %f44;
	sub.f32 	%f61, %f44, %f60;
	fma.rn.f32 	%f62, %f49, 0f3FB8AA3B, %f61;
	fma.rn.f32 	%f63, %f55, 0f3FB8AA3B, %f62;
	fma.rn.f32 	%f64, %f49, 0f32A55E34, %f63;
	mul.f32 	%f65, %f59, 0f40400000;
	fma.rn.f32 	%f66, %f65, %f55, %f64;
	fma.rn.f32 	%f67, %f59, %f49, %f66;
	add.rn.f32 	%f68, %f60, %f67;
	neg.f32 	%f69, %f60;
	add.rn.f32 	%f70, %f68, %f69;
	neg.f32 	%f71, %f70;
	add.rn.f32 	%f72, %f67, %f71;
	mul.rn.f32 	%f73, %f68, %f34;
	neg.f32 	%f74, %f73;
	fma.rn.f32 	%f75, %f68, %f34, %f74;
	fma.rn.f32 	%f76, %f72, %f34, %f75;
	cvt.rni.f32.f32 	%f77, %f73;
	sub.f32 	%f78, %f73, %f77;
	add.f32 	%f79, %f78, %f76;
	fma.rn.f32 	%f80, %f79, 0f391FCB8E, 0f3AAF85ED;
	fma.rn.f32 	%f81, %f80, %f79, 0f3C1D9856;
	fma.rn.f32 	%f82, %f81, %f79, 0f3D6357BB;
	fma.rn.f32 	%f83, %f82, %f79, 0f3E75FDEC;
	fma.rn.f32 	%f84, %f83, %f79, 0f3F317218;
	fma.rn.f32 	%f85, %f84, %f79, 0f3F800000;
	cvt.rzi.s32.f32 	%r55, %f77;
	setp.gt.f32 	%p6, %f77, 0f00000000;
	selp.b32 	%r56, 0, -2097152000, %p6;
	add.s32 	%r57, %r56, 2130706432;
	mov.b32 	%f86, %r57;
	mul.f32 	%f87, %f85, %f86;
	shl.b32 	%r58, %r55, 23;
	sub.s32 	%r59, %r58, %r56;
	mov.b32 	%f88, %r59;
	mul.f32 	%f89, %f87, %f88;
	abs.f32 	%f90, %f73;
	setp.gt.f32 	%p7, %f90, 0f43180000;
	setp.lt.f32 	%p8, %f73, 0f00000000;
	selp.f32 	%f91, 0f00000000, 0f7F800000, %p8;
	selp.f32 	%f5, %f91, %f89, %p7;
	setp.eq.f32 	%p9, %f1, 0f3F800000;
	setp.eq.f32 	%p10, %f34, 0f00000000;
	or.pred  	%p11, %p9, %p10;
	mov.f32 	%f98, 0f3F800000;
	@%p11 bra 	$L__BB0_8;
	setp.num.f32 	%p12, %f4, %f4;
	abs.f32 	%f92, %f34;
	setp.num.f32 	%p13, %f92, %f92;
	and.pred  	%p14, %p12, %p13;
	@%p14 bra 	$L__BB0_3;
	add.rn.f32 	%f98, %f1, %f34;
	bra.uni 	$L__BB0_8;
$L__BB0_3:
	setp.neu.f32 	%p15, %f1, 0f00000000;
	setp.neu.f32 	%p16, %f4, 0f7F800000;
	and.pred  	%p17, %p15, %p16;
	@%p17 bra 	$L__BB0_5;
	setp.neu.f32 	%p24, %f3, 0f3F800000;
	add.f32 	%f97, %f1, %f1;
	mov.b32 	%r60, %f97;
	setp.lt.f32 	%p25, %f34, 0f00000000;
	xor.b32  	%r61, %r60, 2139095040;
	selp.b32 	%r62, %r61, %r60, %p25;
	and.b32  	%r63, %r62, 2147483647;
	selp.b32 	%r64, %r63, %r62, %p24;
	mov.b32 	%f98, %r64;
	bra.uni 	$L__BB0_8;
$L__BB0_5:
	setp.eq.f32 	%p18, %f1, 0fBF800000;
	setp.eq.f32 	%p19, %f92, 0f7F800000;
	and.pred  	%p20, %p18, %p19;
	@%p20 bra 	$L__BB0_8;
	setp.geu.f32 	%p21, %f1, 0f00000000;
	mov.f32 	%f98, %f5;
	@%p21 bra 	$L__BB0_8;
	setp.neu.f32 	%p22, %f3, 0f3F800000;
	neg.f32 	%f94, %f5;
	selp.f32 	%f95, %f5, %f94, %p22;
	cvt.rmi.f32.f32 	%f96, %f34;
	setp.neu.f32 	%p23, %f96, %f34;
	selp.f32 	%f98, 0f7FFFFFFF, %f95, %p23;
$L__BB0_8:
	add.s64 	%rd5, %rd27, 368;
	st.local.u64 	[%rd1+24], %rd34;
	st.local.u64 	[%rd1+40], %rd36;
	{ // callseq 0, 0
	.param .b64 param0;
	st.param.b64 	[param0], %rd25;
	.param .b64 param1;
	st.param.b64 	[param1], %rd100;
	call.uni 
	_ZN5nvstd8functionIFvRKdRdEE13__make_clonerIZ9integratePdS7_S7_S7_S7_EUlS2_S3_E_E12__clone_dataERS5_RKS5_, 
	(
	param0, 
	param1
	);
	} // callseq 0
	ld.local.u64 	%rd99, [%rd1+16];
	ld.local.u64 	%rd45, [%rd1+40];
	ld.local.u64 	%rd46, [%rd1+24];
	mov.b64 	%rd47, 0;
	st.local.u64 	[%rd1+24], %rd47;
	st.local.u64 	[%rd3+392], %rd46;
	st.local.u64 	[%rd1+32], %rd47;
	st.local.u64 	[%rd3+400], %rd35;
	st.local.u64 	[%rd1+40], %rd47;
	st.local.u64 	[%rd3+408], %rd45;
	setp.ne.s64 	%p26, %rd99, %rd25;
	@%p26 bra 	$L__BB0_10;
	ld.local.v2.b32 	{%r65, %r66}, [%rd1];
	ld.local.v2.b32 	{%r67, %r68}, [%rd1+8];
	st.local.v2.b32 	[%rd3+368], {%r65, %r66};
	st.local.v2.b32 	[%rd3+376], {%r67, %r68};
	mov.u64 	%rd99, %rd5;
$L__BB0_10:
	st.local.u64 	[%rd3+384], %rd99;
	cvta.to.global.u64 	%rd49, %rd20;
	add.s64 	%rd51, %rd49, %rd31;
	ld.global.f64 	%fd36, [%rd51];
	st.local.f64 	[%rd3+128], %fd36;
	setp.leu.f32 	%p27, %f98, 0f00000000;
	mov.f64 	%fd234, 0d0000000000000000;
	@%p27 bra 	$L__BB0_33;
	add.s64 	%rd8, %rd27, 304;
	add.s64 	%rd9, %rd27, 312;
	add.s64 	%rd10, %rd27, 320;
	mov.f64 	%fd39, 0d3FF8000000000000;
	{
	.reg .b32 %temp; 
	mov.b64 	{%temp, %r2}, %fd39;
	}
	and.b32  	%r3, %r2, 2146435072;
	setp.eq.s32 	%p28, %r3, 1073741824;
	setp.lt.s32 	%p29, %r2, 0;
	selp.b32 	%r4, 0, 2146435072, %p29;
	and.b32  	%r69, %r2, 2147483647;
	setp.ne.s32 	%p30, %r69, 1071644672;
	and.pred  	%p1, %p28, %p30;
	add.u64 	%rd11, %SPL, 16;
	add.u64 	%rd12, %SPL, 8;
	add.u64 	%rd13, %SPL, 0;
	cvta.to.local.u64 	%rd14, %rd25;
	mov.f64 	%fd233, 0d3E45798EE2308C3A;
	mov.f64 	%fd234, 0d0000000000000000;
	mov.f64 	%fd227, %fd234;
$L__BB0_12:
	mov.b32 	%r105, 0;
$L__BB0_13:
	mul.f64 	%fd40, %fd233, 0d3FE0000000000000;
	add.f64 	%fd41, %fd227, %fd40;
	st.local.f64 	[%rd3+320], %fd41;
	st.local.f64 	[%rd3+328], %fd40;
	mov.b64 	%rd57, 0;
	st.local.u64 	[%rd3+152], %rd57;
	st.local.u64 	[%rd3+160], %rd57;
	mov.b32 	%r106, 0;
	st.local.u32 	[%rd3+360], %r106;
$L__BB0_14:
	shl.b32 	%r72, %r106, 1;
	or.b32  	%r73, %r72, 1;
	st.local.u32 	[%rd3+364], %r73;
	ld.local.f64 	%fd42, [%rd3+320];
	mul.wide.s32 	%rd58, %r72, 8;
	add.s64 	%rd59, %rd4, %rd58;
	ld.local.f64 	%fd43, [%rd59+8];
	ld.local.f64 	%fd44, [%rd3+328];
	fma.rn.f64 	%fd45, %fd43, %fd44, %fd42;
	st.local.f64 	[%rd14], %fd45;
	ld.local.u64 	%rd60, [%rd3+384];
	ld.local.u64 	%rd61, [%rd3+392];
	add.u64 	%rd62, %SP, 24;
	{ // callseq 1, 0
	.param .b64 param0;
	st.param.b64 	[param0], %rd60;
	.param .b64 param1;
	st.param.b64 	[param1], %rd62;
	.param .b64 param2;
	st.param.b64 	[param2], %rd8;
	prototype_1 : .callprototype ()_ (.param .b64 _, .param .b64 _, .param .b64 _);
	call 
	%rd61, 
	(
	param0, 
	param1, 
	param2
	)
	, prototype_1;
	} // callseq 1
	ld.local.f64 	%fd46, [%rd3+320];
	ld.local.u32 	%r74, [%rd3+364];
	mul.wide.s32 	%rd63, %r74, 8;
	add.s64 	%rd64, %rd3, %rd63;
	ld.local.f64 	%fd47, [%rd64+64];
	ld.local.f64 	%fd48, [%rd3+328];
	mul.f64 	%fd49, %fd47, %fd48;
	sub.f64 	%fd50, %fd46, %fd49;
	st.local.f64 	[%rd13], %fd50;
	ld.local.u64 	%rd65, [%rd3+384];
	ld.local.u64 	%rd66, [%rd3+392];
	add.u64 	%rd67, %SP, 0;
	{ // callseq 2, 0
	.param .b64 param0;
	st.param.b64 	[param0], %rd65;
	.param .b64 param1;
	st.param.b64 	[param1], %rd67;
	.param .b64 param2;
	st.param.b64 	[param2], %rd9;
	prototype_2 : .callprototype ()_ (.param .b64 _, .param .b64 _, .param .b64 _);
	call 
	%rd66, 
	(
	param0, 
	param1, 
	param2
	)
	, prototype_2;
	} // callseq 2
	ld.local.u32 	%r75, [%rd3+364];
	mul.wide.s32 	%rd68, %r75, 8;
	add.s64 	%rd69, %rd3, %rd68;
	ld.local.f64 	%fd51, [%rd69];
	ld.local.f64 	%fd52, [%rd3+304];
	ld.local.f64 	%fd53, [%rd3+312];
	add.f64 	%fd54, %fd52, %fd53;
	ld.local.f64 	%fd55, [%rd3+152];
	fma.rn.f64 	%fd56, %fd51, %fd54, %fd55;
	st.local.f64 	[%rd3+152], %fd56;
	ld.local.f64 	%fd57, [%rd69];
	abs.f64 	%fd58, %fd52;
	abs.f64 	%fd59, %fd53;
	add.f64 	%fd60, %fd58, %fd59;
	ld.local.f64 	%fd61, [%rd3+160];
	fma.rn.f64 	%fd62, %fd57, %fd60, %fd61;
	st.local.f64 	[%rd3+160], %fd62;
	st.local.f64 	[%rd69+176], %fd52;
	ld.local.f64 	%fd63, [%rd3+312];
	ld.local.u32 	%r76, [%rd3+364];
	mul.wide.s32 	%rd70, %r76, 8;
	add.s64 	%rd71, %rd3, %rd70;
	st.local.f64 	[%rd71+240], %fd63;
	ld.local.u32 	%r77, [%rd3+360];
	add.s32 	%r106, %r77, 1;
	st.local.u32 	[%rd3+360], %r106;
	setp.lt.s32 	%p31, %r77, 2;
	@%p31 bra 	$L__BB0_14;
	ld.local.u64 	%rd72, [%rd3+384];
	ld.local.u64 	%rd73, [%rd3+392];
	{ // callseq 3, 0
	.param .b64 param0;
	st.param.b64 	[param0], %rd72;
	.param .b64 param1;
	st.param.b64 	[param1], %rd10;
	.param .b64 param2;
	st.param.b64 	[param2], %rd8;
	prototype_3 : .callprototype ()_ (.param .b64 _, .param .b64 _, .param .b64 _);
	call 
	%rd73, 
	(
	param0, 
	param1, 
	param2
	)
	, prototype_3;
	} // callseq 3
	ld.local.f64 	%fd64, [%rd3+56];
	ld.local.f64 	%fd65, [%rd3+304];
	ld.local.f64 	%fd66, [%rd3+152];
	fma.rn.f64 	%fd67, %fd64, %fd65, %fd66;
	st.local.f64 	[%rd3+152], %fd67;
	abs.f64 	%fd68, %fd65;
	ld.local.f64 	%fd69, [%rd3+160];
	fma.rn.f64 	%fd70, %fd68, %fd64, %fd69;
	st.local.f64 	[%rd3+160], %fd70;
	st.local.f64 	[%rd3+232], %fd65;
	st.local.f64 	[%rd3+144], %fd67;
	mov.b32 	%r107, 0;
	st.local.u32 	[%rd3+360], %r107;
$L__BB0_16:
	shl.b32 	%r79, %r107, 1;
	st.local.u32 	[%rd3+364], %r79;
	ld.local.f64 	%fd71, [%rd3+320];
	mul.wide.s32 	%rd74, %r79, 8;
	add.s64 	%rd75, %rd3, %rd74;
	ld.local.f64 	%fd72, [%rd75+64];
	ld.local.f64 	%fd73, [%rd3+328];
	fma.rn.f64 	%fd74, %fd72, %fd73, %fd71;
	st.local.f64 	[%rd12], %fd74;
	ld.local.u64 	%rd76, [%rd3+384];
	ld.local.u64 	%rd77, [%rd3+392];
	add.u64 	%rd78, %SP, 8;
	{ // callseq 4, 0
	.param .b64 param0;
	st.param.b64 	[param0], %rd76;
	.param .b64 param1;
	st.param.b64 	[param1], %rd78;
	.param .b64 param2;
	st.param.b64 	[param2], %rd8;
	prototype_4 : .callprototype ()_ (.param .b64 _, .param .b64 _, .param .b64 _);
	call 
	%rd77, 
	(
	param0, 
	param1, 
	param2
	)
	, prototype_4;
	} // callseq 4
	ld.local.f64 	%fd75, [%rd3+320];
	ld.local.u32 	%r80, [%rd3+364];
	mul.wide.s32 	%rd79, %r80, 8;
	add.s64 	%rd80, %rd3, %rd79;
	ld.local.f64 	%fd76, [%rd80+64];
	ld.local.f64 	%fd77, [%rd3+328];
	mul.f64 	%fd78, %fd76, %fd77;
	sub.f64 	%fd79, %fd75, %fd78;
	st.local.f64 	[%rd11], %fd79;
	ld.local.u64 	%rd81, [%rd3+384];
	ld.local.u64 	%rd82, [%rd3+392];
	add.u64 	%rd83, %SP, 16;
	{ // callseq 5, 0
	.param .b64 param0;
	st.param.b64 	[param0], %rd81;
	.param .b64 param1;
	st.param.b64 	[param1], %rd83;
	.param .b64 param2;
	st.param.b64 	[param2], %rd9;
	prototype_5 : .callprototype ()_ (.param .b64 _, .param .b64 _, .param .b64 _);
	call 
	%rd82, 
	(
	param0, 
	param1, 
	param2
	)
	, prototype_5;
	} // callseq 5
	ld.local.u32 	%r81, [%rd3+364];
	mul.wide.s32 	%rd84, %r81, 8;
	add.s64 	%rd85, %rd3, %rd84;
	ld.local.f64 	%fd80, [%rd85];
	ld.local.f64 	%fd81, [%rd3+304];
	ld.local.f64 	%fd82, [%rd3+312];
	add.f64 	%fd83, %fd81, %fd82;
	ld.local.f64 	%fd84, [%rd3+144];
	fma.rn.f64 	%fd85, %fd80, %fd83, %fd84;
	st.local.f64 	[%rd3+144], %fd85;
	ld.local.f64 	%fd86, [%rd85];
	abs.f64 	%fd87, %fd81;
	abs.f64 	%fd88, %fd82;
	add.f64 	%fd89, %fd87, %fd88;
	ld.local.f64 	%fd90, [%rd3+160];
	fma.rn.f64 	%fd91, %fd86, %fd89, %fd90;
	st.local.f64 	[%rd3+160], %fd91;
	st.local.f64 	[%rd85+176], %fd81;
	ld.local.f64 	%fd92, [%rd3+312];
	ld.local.u32 	%r82, [%rd3+364];
	mul.wide.s32 	%rd86, %r82, 8;
	add.s64 	%rd87, %rd3, %rd86;
	st.local.f64 	[%rd87+240], %fd92;
	ld.local.u32 	%r83, [%rd3+360];
	add.s32 	%r107, %r83, 1;
	st.local.u32 	[%rd3+360], %r107;
	setp.lt.s32 	%p32, %r83, 3;
	@%p32 bra 	$L__BB0_16;
	ld.local.f64 	%fd93, [%rd3+144];
	mul.f64 	%fd94, %fd93, 0d3FE0000000000000;
	st.local.f64 	[%rd3+336], %fd94;
	ld.local.f64 	%fd95, [%rd3+56];
	ld.local.f64 	%fd96, [%rd3+232];
	sub.f64 	%fd97, %fd96, %fd94;
	abs.f64 	%fd98, %fd97;
	ld.local.f64 	%fd99, [%rd3];
	ld.local.f64 	%fd100, [%rd3+176];
	sub.f64 	%fd101, %fd100, %fd94;
	abs.f64 	%fd102, %fd101;
	ld.local.f64 	%fd103, [%rd3+240];
	sub.f64 	%fd104, %fd103, %fd94;
	abs.f64 	%fd105, %fd104;
	add.f64 	%fd106, %fd102, %fd105;
	mul.f64 	%fd107, %fd99, %fd106;
	fma.rn.f64 	%fd108, %fd95, %fd98, %fd107;
	ld.local.f64 	%fd109, [%rd3+8];
	ld.local.f64 	%fd110, [%rd3+184];
	sub.f64 	%fd111, %fd110, %fd94;
	abs.f64 	%fd112, %fd111;
	ld.local.f64 	%fd113, [%rd3+248];
	sub.f64 	%fd114, %fd113, %fd94;
	abs.f64 	%fd115, %fd114;
	add.f64 	%fd116, %fd112, %fd115;
	fma.rn.f64 	%fd117, %fd109, %fd116, %fd108;
	ld.local.f64 	%fd118, [%rd3+16];
	ld.local.f64 	%fd119, [%rd3+192];
	sub.f64 	%fd120, %fd119, %fd94;
	abs.f64 	%fd121, %fd120;
	ld.local.f64 	%fd122, [%rd3+256];
	sub.f64 	%fd123, %fd122, %fd94;
	abs.f64 	%fd124, %fd123;
	add.f64 	%fd125, %fd121, %fd124;
	fma.rn.f64 	%fd126, %fd118, %fd125, %fd117;
	ld.local.f64 	%fd127, [%rd3+24];
	ld.local.f64 	%fd128, [%rd3+200];
	sub.f64 	%fd129, %fd128, %fd94;
	abs.f64 	%fd130, %fd129;
	ld.local.f64 	%fd131, [%rd3+264];
	sub.f64 	%fd132, %fd131, %fd94;
	abs.f64 	%fd133, %fd132;
	add.f64 	%fd134, %fd130, %fd133;
	fma.rn.f64 	%fd135, %fd127, %fd134, %fd126;
	ld.local.f64 	%fd136, [%rd3+32];
	ld.local.f64 	%fd137, [%rd3+208];
	sub.f64 	%fd138, %fd137, %fd94;
	abs.f64 	%fd139, %fd138;
	ld.local.f64 	%fd140, [%rd3+272];
	sub.f64 	%fd141, %fd140, %fd94;
	abs.f64 	%fd142, %fd141;
	add.f64 	%fd143, %fd139, %fd142;
	fma.rn.f64 	%fd144, %fd136, %fd143, %fd135;
	ld.local.f64 	%fd145, [%rd3+40];
	ld.local.f64 	%fd146, [%rd3+216];
	sub.f64 	%fd147, %fd146, %fd94;
	abs.f64 	%fd148, %fd147;
	ld.local.f64 	%fd149, [%rd3+280];
	sub.f64 	%fd150, %fd149, %fd94;
	abs.f64 	%fd151, %fd150;
	add.f64 	%fd152, %fd148, %fd151;
	fma.rn.f64 	%fd153, %fd145, %fd152, %fd144;
	ld.local.f64 	%fd154, [%rd3+48];
	ld.local.f64 	%fd155, [%rd3+224];
	sub.f64 	%fd156, %fd155, %fd94;
	abs.f64 	%fd157, %fd156;
	ld.local.f64 	%fd158, [%rd3+288];
	sub.f64 	%fd159, %fd158, %fd94;
	abs.f64 	%fd160, %fd159;
	add.f64 	%fd161, %fd157, %fd160;
	fma.rn.f64 	%fd162, %fd154, %fd161, %fd153;
	mov.b32 	%r84, 7;
	st.local.u32 	[%rd3+360], %r84;
	ld.local.f64 	%fd163, [%rd3+328];
	ld.local.f64 	%fd164, [%rd3+160];
	mul.f64 	%fd5, %fd163, %fd164;
	st.local.f64 	[%rd3+160], %fd5;
	mul.f64 	%fd6, %fd163, %fd162;
	st.local.f64 	[%rd3+168], %fd6;
	ld.local.f64 	%fd165, [%rd3+152];
	sub.f64 	%fd166, %fd93, %fd165;
	abs.f64 	%fd167, %fd166;
	mul.f64 	%fd232, %fd163, %fd167;
	st.local.f64 	[%rd3+136], %fd232;
	mul.f64 	%fd8, %fd163, %fd93;
	st.local.f64 	[%rd3+144], %fd8;
	setp.eq.f64 	%p33, %fd6, 0d0000000000000000;
	setp.eq.f64 	%p34, %fd232, 0d0000000000000000;
	or.pred  	%p35, %p33, %p34;
	@%p35 bra 	$L__BB0_27;
	mul.f64 	%fd169, %fd232, 0d4069000000000000;
	div.rn.f64 	%fd9, %fd169, %fd6;
	{
	.reg .b32 %temp; 
	mov.b64 	{%temp, %r10}, %fd9;
	}
	abs.f64 	%fd10, %fd9;
	setp.neu.f64 	%p36, %fd9, 0d0000000000000000;
	@%p36 bra 	$L__BB0_20;
	setp.lt.s32 	%p38, %r2, 0;
	setp.eq.s32 	%p39, %r3, 1073741824;
	selp.b32 	%r85, %r10, 0, %p39;
	or.b32  	%r86, %r85, 2146435072;
	selp.b32 	%r87, %r86, %r85, %p38;
	mov.b32 	%r88, 0;
	mov.b64 	%fd230, {%r88, %r87};
	bra.uni 	$L__BB0_21;
$L__BB0_20:
	setp.lt.s32 	%p37, %r10, 0;
	{ // callseq 6, 0
	.param .b64 param0;
	st.param.f64 	[param0], %fd10;
	.param .b64 param1;
	st.param.f64 	[param1], 0d3FF8000000000000;
	.param .b64 retval0;
	call.uni (retval0), 
	__internal_accurate_pow, 
	(
	param0, 
	param1
	);
	ld.param.f64 	%fd170, [retval0];
	} // callseq 6
	selp.f64 	%fd230, 0dFFF8000000000000, %fd170, %p37;
$L__BB0_21:
	add.f64 	%fd172, %fd9, 0d3FF8000000000000;
	{
	.reg .b32 %temp; 
	mov.b64 	{%temp, %r89}, %fd172;
	}
	and.b32  	%r90, %r89, 2146435072;
	setp.ne.s32 	%p40, %r90, 2146435072;
	@%p40 bra 	$L__BB0_26;
	setp.num.f64 	%p41, %fd9, %fd9;
	@%p41 bra 	$L__BB0_24;
	mov.f64 	%fd173, 0d3FF8000000000000;
	add.rn.f64 	%fd230, %fd9, %fd173;
	bra.uni 	$L__BB0_26;
$L__BB0_24:
	setp.neu.f64 	%p42, %fd10, 0d7FF0000000000000;
	@%p42 bra 	$L__BB0_26;
	setp.lt.s32 	%p43, %r10, 0;
	or.b32  	%r91, %r4, -2147483648;
	selp.b32 	%r92, %r91, %r4, %p1;
	selp.b32 	%r93, %r92, %r4, %p43;
	mov.b32 	%r94, 0;
	mov.b64 	%fd230, {%r94, %r93};
$L__BB0_26:
	setp.eq.f64 	%p44, %fd9, 0d3FF0000000000000;
	min.f64 	%fd174, %fd230, 0d3FF0000000000000;
	selp.f64 	%fd175, 0d3FF0000000000000, %fd174, %p44;
	mul.f64 	%fd232, %fd6, %fd175;
	st.local.f64 	[%rd3+136], %fd232;
$L__BB0_27:
	ld.local.f64 	%fd176, [%rd3+344];
	setp.leu.f64 	%p45, %fd5, %fd176;
	@%p45 bra 	$L__BB0_29;
	ld.local.f64 	%fd177, [%rd3+352];
	mul.f64 	%fd178, %fd5, %fd177;
	max.f64 	%fd232, %fd232, %fd178;
	st.local.f64 	[%rd3+136], %fd232;
$L__BB0_29:
	ld.local.f64 	%fd21, [%rd3+128];
	setp.le.f64 	%p46, %fd232, %fd21;
	@%p46 bra 	$L__BB0_31;
	div.rn.f64 	%fd179, %fd21, %fd232;
	mul.f64 	%fd233, %fd233, %fd179;
	add.s32 	%r105, %r105, 1;
	setp.ne.s32 	%p47, %r105, 1000;
	@%p47 bra 	$L__BB0_13;
$L__BB0_31:
	add.f64 	%fd234, %fd234, %fd8;
	add.f64 	%fd227, %fd227, %fd233;
	setp.lt.f64 	%p48, %fd232, %fd21;
	add.f64 	%fd180, %fd233, %fd233;
	selp.f64 	%fd233, %fd180, %fd233, %p48;
	cvt.f64.f32 	%fd181, %f98;
	setp.lt.f64 	%p49, %fd227, %fd181;
	@%p49 bra 	$L__BB0_12;
	ld.local.u64 	%rd100, [%rd2+16];
$L__BB0_33:
	ld.param.u64 	%rd98, [integrate_param_0];
	cvta.to.global.u64 	%rd88, %rd98;
	mul.wide.s32 	%rd89, %r1, 8;
	add.s64 	%rd17, %rd88, %rd89;
	st.global.f64 	[%rd17], %fd234;
	setp.eq.s64 	%p50, %rd100, 0;
	@%p50 bra 	$L__BB0_35;
	ld.local.u64 	%rd90, [%rd2+40];
	add.u64 	%rd91, %SP, 72;
	{ // callseq 7, 0
	.param .b64 param0;
	st.param.b64 	[param0], %rd91;
	prototype_7 : .callprototype ()_ (.param .b64 _);
	call 
	%rd90, 
	(
	param0
	)
	, prototype_7;
	} // callseq 7
	mov.b64 	%rd92, 0;
	st.local.u64 	[%rd2+16], %rd92;
$L__BB0_35:
	mov.f64 	%fd182, 0dBFF0000000000000;
	{
	.reg .b32 %temp; 
	mov.b64 	{%temp, %r12}, %fd182;
	}
	mov.f64 	%fd183, 0d3FF0000000000000;
	{
	.reg .b32 %temp; 
	mov.b64 	{%temp, %r95}, %fd183;
	}
	setp.gt.s32 	%p51, %r95, 1071801957;
	@%p51 bra 	$L__BB0_39;
	setp.gt.s32 	%p55, %r12, -1;
	@%p55 bra 	$L__BB0_38;
	mov.f64 	%fd215, 0d3C91A62633145C07;
	mov.f64 	%fd216, 0d3FF6EF46DDDAC26E;
	add.rn.f64 	%fd217, %fd216, %fd215;
	mov.f64 	%fd218, 0d3FF921FB54442D18;
	add.rn.f64 	%fd235, %fd218, %fd217;
	bra.uni 	$L__BB0_40;
$L__BB0_38:
	mov.f64 	%fd210, 0dBC91A62633145C07;
	mov.f64 	%fd211, 0d3FF6EF46DDDAC26E;
	add.rn.f64 	%fd212, %fd211, %fd210;
	neg.f64 	%fd213, %fd212;
	mov.f64 	%fd214, 0d3FF921FB54442D18;
	add.rn.f64 	%fd235, %fd214, %fd213;
	bra.uni 	$L__BB0_40;
$L__BB0_39:
	mov.f64 	%fd184, 0d0000000000000000;
	{
	.reg .b32 %temp; 
	mov.b64 	{%r96, %temp}, %fd184;
	}
	{
	.reg .b32 %temp; 
	mov.b64 	{%temp, %r97}, %fd184;
	}
	add.s32 	%r98, %r97, -1048576;
	mov.b64 	%fd185, {%r96, %r98};
	rsqrt.approx.ftz.f64 	%fd186, %fd185;
	{
	.reg .b32 %temp; 
	mov.b64 	{%r99, %temp}, %fd186;
	}
	{
	.reg .b32 %temp; 
	mov.b64 	{%temp, %r100}, %fd186;
	}
	add.s32 	%r101, %r100, -1048576;
	mov.b64 	%fd187, {%r99, %r101};
	mul.f64 	%fd188, %fd185, %fd186;
	neg.f64 	%fd189, %fd188;
	fma.rn.f64 	%fd190, %fd188, %fd189, %fd185;
	fma.rn.f64 	%fd191, %fd190, %fd187, %fd188;
	neg.f64 	%fd192, %fd191;
	fma.rn.f64 	%fd193, %fd186, %fd192, 0d3FF0000000000000;
	fma.rn.f64 	%fd194, %fd193, %fd187, %fd187;
	fma.rn.f64 	%fd195, %fd191, %fd192, %fd185;
	fma.rn.f64 	%fd196, %fd195, %fd194, %fd191;
	{
	.reg .b32 %temp; 
	mov.b64 	{%r102, %temp}, %fd196;
	}
	{
	.reg .b32 %temp; 
	mov.b64 	{%temp, %r103}, %fd196;
	}
	add.s32 	%r104, %r103, 1048576;
	mov.b64 	%fd197, {%r102, %r104};
	setp.lt.s32 	%p52, %r97, 1;
	mov.f64 	%fd198, 0d3FF0000000000000;
	mul.rn.f64 	%fd199, %fd198, %fd184;
	fma.rn.f64 	%fd200, %fd197, 0d0000000000000000, %fd197;
	selp.f64 	%fd201, %fd199, %fd200, %p52;
	setp.lt.s32 	%p53, %r97, 0;
	mov.f64 	%fd202, 0d7FF0000000000000;
	mul.rn.f64 	%fd203, %fd201, %fd202;
	selp.f64 	%fd204, %fd203, %fd201, %p53;
	setp.lt.s32 	%p54, %r12, 0;
	mov.f64 	%fd205, 0dBCA1A62633145C07;
	add.rn.f64 	%fd206, %fd204, %fd205;
	neg.f64 	%fd207, %fd206;
	mov.f64 	%fd208, 0d400921FB54442D18;
	add.rn.f64 	%fd209, %fd208, %fd207;
	selp.f64 	%fd235, %fd209, %fd204, %p54;
$L__BB0_40:
	add.f64 	%fd219, %fd235, %fd235;
	mul.f64 	%fd220, %fd235, %fd219;
	cvta.to.global.u64 	%rd93, %rd19;
	add.s64 	%rd95, %rd93, %rd89;
	ld.global.f64 	%fd221, [%rd95];
	mul.f64 	%fd222, %fd221, %fd220;
	ld.global.f64 	%fd223, [%rd17];
	div.rn.f64 	%fd224, %fd223, %fd222;
	st.global.f64 	[%rd17], %fd224;
	ld.local.u64 	%rd96, [%rd3+384];
	setp.eq.s64 	%p56, %rd96, 0;
	@%p56 bra 	$L__BB0_42;
	ld.local.u64 	%rd97, [%rd3+408];
	{ // callseq 8, 0
	.param .b64 param0;
	st.param.b64 	[param0], %rd5;
	prototype_8 : .callprototype ()_ (.param .b64 _);
	call 
	%rd97, 
	(
	param0
	)
	, prototype_8;
	} // callseq 8
$L__BB0_42:
	ret;

}
.func _ZN5nvstd8functionIFvRKdRdEE14__make_functorIvZ9integratePdS7_S7_S7_S7_EUlS2_S3_E_JS2_S3_EE8__invokeEPvS2_S3_(
	.param .b64 _ZN5nvstd8functionIFvRKdRdEE14__make_functorIvZ9integratePdS7_S7_S7_S7_EUlS2_S3_E_JS2_S3_EE8__invokeEPvS2_S3__param_0,
	.param .b64 _ZN5nvstd8functionIFvRKdRdEE14__make_functorIvZ9integratePdS7_S7_S7_S7_EUlS2_S3_E_JS2_S3_EE8__invokeEPvS2_S3__param_1,
	.param .b64 _ZN5nvstd8functionIFvRKdRdEE14__make_functorIvZ9integratePdS7_S7_S7_S7_EUlS2_S3_E_JS2_S3_EE8__invokeEPvS2_S3__param_2
)
{
	.reg .pred 	%p<32>;
	.reg .b32 	%r<48>;
	.reg .b32 	%f<3>;
	.reg .b64 	%rd<12>;
	.reg .b64 	%fd<87>;

	ld.param.u64 	%rd2, [_ZN5nvstd8functionIFvRKdRdEE14__make_functorIvZ9integratePdS7_S7_S7_S7_EUlS2_S3_E_JS2_S3_EE8__invokeEPvS2_S3__param_0];
	ld.param.u64 	%rd4, [_ZN5nvstd8functionIFvRKdRdEE14__make_functorIvZ9integratePdS7_S7_S7_S7_EUlS2_S3_E_JS2_S3_EE8__invokeEPvS2_S3__param_1];
	ld.param.u64 	%rd3, [_ZN5nvstd8functionIFvRKdRdEE14__make_functorIvZ9integratePdS7_S7_S7_S7_EUlS2_S3_E_JS2_S3_EE8__invokeEPvS2_S3__param_2];
	ld.f64 	%fd1, [%rd4];
	ld.u64 	%rd5, [%rd2+8];
	ld.f64 	%fd23, [%rd5];
	mul.f64 	%fd2, %fd1, %fd23;
	abs.f64 	%fd3, %fd2;
	setp.neu.f64 	%p4, %fd3, 0d7FF0000000000000;
	@%p4 bra 	$L__BB1_2;
	mov.f64 	%fd29, 0d0000000000000000;
	mul.rn.f64 	%fd83, %fd2, %fd29;
	mov.b32 	%r47, 0;
	bra.uni 	$L__BB1_4;
$L__BB1_2:
	mul.f64 	%fd24, %fd2, 0d3FE45F306DC9C883;
	cvt.rni.s32.f64 	%r47, %fd24;
	cvt.rn.f64.s32 	%fd25, %r47;
	fma.rn.f64 	%fd26, %fd25, 0dBFF921FB54442D18, %fd2;
	fma.rn.f64 	%fd27, %fd25, 0dBC91A62633145C00, %fd26;
	fma.rn.f64 	%fd83, %fd25, 0dB97B839A252049C0, %fd27;
	setp.ltu.f64 	%p5, %fd3, 0d41E0000000000000;
	@%p5 bra 	$L__BB1_4;
	{ // callseq 9, 0
	.param .b64 param0;
	st.param.f64 	[param0], %fd2;
	.param .align 16 .b8 retval0[16];
	call.uni (retval0), 
	__internal_trig_reduction_slowpathd, 
	(
	param0
	);
	ld.param.f64 	%fd83, [retval0];
	ld.param.b32 	%r47, [retval0+8];
	} // callseq 9
$L__BB1_4:
	shl.b32 	%r11, %r47, 6;
	cvt.u64.u32 	%rd6, %r11;
	and.b64  	%rd7, %rd6, 64;
	mov.u64 	%rd8, __cudart_sin_cos_coeffs;
	add.s64 	%rd9, %rd8, %rd7;
	mul.rn.f64 	%fd30, %fd83, %fd83;
	and.b32  	%r12, %r47, 1;
	setp.eq.b32 	%p6, %r12, 1;
	selp.f64 	%fd31, 0dBDA8FF8320FD8164, 0d3DE5DB65F9785EBA, %p6;
	ld.global.nc.v2.f64 	{%fd32, %fd33}, [%rd9];
	fma.rn.f64 	%fd34, %fd31, %fd30, %fd32;
	fma.rn.f64 	%fd35, %fd34, %fd30, %fd33;
	ld.global.nc.v2.f64 	{%fd36, %fd37}, [%rd9+16];
	fma.rn.f64 	%fd38, %fd35, %fd30, %fd36;
	fma.rn.f64 	%fd39, %fd38, %fd30, %fd37;
	ld.global.nc.v2.f64 	{%fd40, %fd41}, [%rd9+32];
	fma.rn.f64 	%fd42, %fd39, %fd30, %fd40;
	fma.rn.f64 	%fd43, %fd42, %fd30, %fd41;
	fma.rn.f64 	%fd44, %fd43, %fd83, %fd83;
	fma.rn.f64 	%fd45, %fd43, %fd30, 0d3FF0000000000000;
	selp.f64 	%fd46, %fd45, %fd44, %p6;
	and.b32  	%r13, %r47, 2;
	setp.eq.s32 	%p7, %r13, 0;
	mov.f64 	%fd47, 0d0000000000000000;
	sub.f64 	%fd48, %fd47, %fd46;
	selp.f64 	%fd8, %fd46, %fd48, %p7;
	ld.u64 	%rd10, [%rd2];
	ld.f64 	%fd9, [%rd10];
	{
	.reg .b32 %temp; 
	mov.b64 	{%temp, %r4}, %fd1;
	}
	{
	.reg .b32 %temp; 
	mov.b64 	{%temp, %r5}, %fd9;
	}
	shr.u32 	%r14, %r5, 20;
	and.b32  	%r15, %r14, 2047;
	add.s32 	%r16, %r15, -1012;
	mov.b64 	%rd11, %fd9;
	shl.b64 	%rd1, %rd11, %r16;
	setp.eq.s64 	%p3, %rd1, -9223372036854775808;
	abs.f64 	%fd10, %fd1;
	setp.neu.f64 	%p8, %fd1, 0d0000000000000000;
	@%p8 bra 	$L__BB1_6;
	setp.eq.s64 	%p11, %rd1, -9223372036854775808;
	abs.f64 	%fd57, %fd9;
	setp.neu.f64 	%p12, %fd57, 0d3FE0000000000000;
	and.pred  	%p3, %p12, %p11;
	selp.b32 	%r17, %r4, 0, %p3;
	setp.lt.s32 	%p13, %r5, 0;
	or.b32  	%r18, %r17, 2146435072;
	selp.b32 	%r19, %r18, %r17, %p13;
	mov.b32 	%r20, 0;
	mov.b64 	%fd85, {%r20, %r19};
	bra.uni 	$L__BB1_7;
$L__BB1_6:
	{ // callseq 10, 0
	.param .b64 param0;
	st.param.f64 	[param0], %fd10;
	.param .b64 param1;
	st.param.f64 	[param1], %fd9;
	.param .b64 retval0;
	call.uni (retval0), 
	__internal_accurate_pow, 
	(
	param0, 
	param1
	);
	ld.param.f64 	%fd49, [retval0];
	} // callseq 10
	setp.lt.s32 	%p9, %r4, 0;
	cvt.rzi.f64.f64 	%fd51, %fd9;
	setp.neu.f64 	%p10, %fd9, %fd51;
	neg.f64 	%fd53, %fd49;
	selp.f64 	%fd54, %fd53, %fd49, %p3;
	selp.f64 	%fd55, %fd54, %fd49, %p9;
	selp.f64 	%fd56, 0dFFF8000000000000, %fd55, %p10;
	selp.f64 	%fd85, %fd56, %fd55, %p9;
$L__BB1_7:
	add.f64 	%fd58, %fd1, %fd9;
	{
	.reg .b32 %temp; 
	mov.b64 	{%temp, %r21}, %fd58;
	}
	and.b32  	%r22, %r21, 2146435072;
	setp.ne.s32 	%p14, %r22, 2146435072;
	@%p14 bra 	$L__BB1_14;
	setp.num.f64 	%p15, %fd1, %fd1;
	setp.num.f64 	%p16, %fd9, %fd9;
	and.pred  	%p17, %p15, %p16;
	@%p17 bra 	$L__BB1_10;
	add.rn.f64 	%fd85, %fd1, %fd9;
	bra.uni 	$L__BB1_14;
$L__BB1_10:
	abs.f64 	%fd59, %fd9;
	setp.neu.f64 	%p18, %fd59, 0d7FF0000000000000;
	@%p18 bra 	$L__BB1_12;
	setp.gt.f64 	%p23, %fd10, 0d3FF0000000000000;
	selp.b32 	%r30, 2146435072, 0, %p23;
	setp.lt.s32 	%p24, %r5, 0;
	xor.b32  	%r31, %r30, 2146435072;
	selp.b32 	%r32, %r31, %r30, %p24;
	setp.eq.f64 	%p25, %fd1, 0dBFF0000000000000;
	selp.b32 	%r33, 1072693248, %r32, %p25;
	mov.b32 	%r34, 0;
	mov.b64 	%fd85, {%r34, %r33};
	bra.uni 	$L__BB1_14;
$L__BB1_12:
	setp.neu.f64 	%p19, %fd10, 0d7FF0000000000000;
	@%p19 bra 	$L__BB1_14;
	setp.lt.s32 	%p20, %r4, 0;
	setp.lt.s32 	%p21, %r5, 0;
	selp.b32 	%r23, 0, 2146435072, %p21;
	and.b32  	%r24, %r5, 2147483647;
	setp.ne.s32 	%p22, %r24, 1071644672;
	or.b32  	%r25, %r23, -2147483648;
	selp.b32 	%r26, %r25, %r23, %p22;
	selp.b32 	%r27, %r26, %r23, %p3;
	selp.b32 	%r28, %r27, %r23, %p20;
	mov.b32 	%r29, 0;
	mov.b64 	%fd85, {%r29, %r28};
$L__BB1_14:
	setp.eq.f64 	%p26, %fd1, 0d3FF0000000000000;
	setp.eq.f64 	%p27, %fd9, 0d0000000000000000;
	neg.f64 	%fd60, %fd85;
	selp.f64 	%fd61, 0dBFF0000000000000, %fd60, %p27;
	selp.f64 	%fd18, 0dBFF0000000000000, %fd61, %p26;
	fma.rn.f64 	%fd62, %fd18, 0d3FF71547652B82FE, 0d4338000000000000;
	{
	.reg .b32 %temp; 
	mov.b64 	{%r6, %temp}, %fd62;
	}
	mov.f64 	%fd63, 0dC338000000000000;
	add.rn.f64 	%fd64, %fd62, %fd63;
	fma.rn.f64 	%fd65, %fd64, 0dBFE62E42FEFA39EF, %fd18;
	fma.rn.f64 	%fd66, %fd64, 0dBC7ABC9E3B39803F, %fd65;
	fma.rn.f64 	%fd67, %fd66, 0d3E5ADE1569CE2BDF, 0d3E928AF3FCA213EA;
	fma.rn.f64 	%fd68, %fd67, %fd66, 0d3EC71DEE62401315;
	fma.rn.f64 	%fd69, %fd68, %fd66, 0d3EFA01997C89EB71;
	fma.rn.f64 	%fd70, %fd69, %fd66, 0d3F2A01A014761F65;
	fma.rn.f64 	%fd71, %fd70, %fd66, 0d3F56C16C1852B7AF;
	fma.rn.f64 	%fd72, %fd71, %fd66, 0d3F81111111122322;
	fma.rn.f64 	%fd73, %fd72, %fd66, 0d3FA55555555502A1;
	fma.rn.f64 	%fd74, %fd73, %fd66, 0d3FC5555555555511;
	fma.rn.f64 	%fd75, %fd74, %fd66, 0d3FE000000000000B;
	fma.rn.f64 	%fd76, %fd75, %fd66, 0d3FF0000000000000;
	fma.rn.f64 	%fd77, %fd76, %fd66, 0d3FF0000000000000;
	{
	.reg .b32 %temp; 
	mov.b64 	{%r7, %temp}, %fd77;
	}
	{
	.reg .b32 %temp; 
	mov.b64 	{%temp, %r8}, %fd77;
	}
	shl.b32 	%r35, %r6, 20;
	add.s32 	%r36, %r35, %r8;
	mov.b64 	%fd86, {%r7, %r36};
	{
	.reg .b32 %temp; 
	mov.b64 	{%temp, %r37}, %fd18;
	}
	mov.b32 	%f2, %r37;
	abs.f32 	%f1, %f2;
	setp.lt.f32 	%p28, %f1, 0f4086232B;
	@%p28 bra 	$L__BB1_17;
	setp.lt.f64 	%p29, %fd18, 0d0000000000000000;
	add.f64 	%fd78, %fd18, 0d7FF0000000000000;
	selp.f64 	%fd86, 0d0000000000000000, %fd78, %p29;
	setp.geu.f32 	%p30, %f1, 0f40874800;
	@%p30 bra 	$L__BB1_17;
	shr.u32 	%r38, %r6, 31;
	add.s32 	%r39, %r6, %r38;
	shr.s32 	%r40, %r39, 1;
	shl.b32 	%r41, %r40, 20;
	add.s32 	%r42, %r8, %r41;
	mov.b64 	%fd79, {%r7, %r42};
	sub.s32 	%r43, %r6, %r40;
	shl.b32 	%r44, %r43, 20;
	add.s32 	%r45, %r44, 1072693248;
	mov.b32 	%r46, 0;
	mov.b64 	%fd80, {%r46, %r45};
	mul.f64 	%fd86, %fd80, %fd79;
$L__BB1_17:
	mul.f64 	%fd81, %fd1, %fd8;
	mul.f64 	%fd82, %fd81, %fd86;
	st.f64 	[%rd3], %fd82;
	ret;

}
.func _ZN5nvstd8functionIFvRKdRdEE13__make_clonerIZ9integratePdS7_S7_S7_S7_EUlS2_S3_E_E12__clone_dataERS5_RKS5_(
	.param .b64 _ZN5nvstd8functionIFvRKdRdEE13__make_clonerIZ9integratePdS7_S7_S7_S7_EUlS2_S3_E_E12__clone_dataERS5_RKS5__param_0,
	.param .b64 _ZN5nvstd8functionIFvRKdRdEE13__make_clonerIZ9integratePdS7_S7_S7_S7_EUlS2_S3_E_E12__clone_dataERS5_RKS5__param_1
)
{
	.reg .b64 	%rd<6>;

	ld.param.u64 	%rd1, [_ZN5nvstd8functionIFvRKdRdEE13__make_clonerIZ9integratePdS7_S7_S7_S7_EUlS2_S3_E_E12__clone_dataERS5_RKS5__param_0];
	ld.param.u64 	%rd2, [_ZN5nvstd8functionIFvRKdRdEE13__make_clonerIZ9integratePdS7_S7_S7_S7_EUlS2_S3_E_E12__clone_dataERS5_RKS5__param_1];
	st.u64 	[%rd1+16], %rd1;
	ld.u64 	%rd3, [%rd2+16];
	ld.u64 	%rd4, [%rd3];
	ld.u64 	%rd5, [%rd3+8];
	st.u64 	[%rd1], %rd4;
	st.u64 	[%rd1+8], %rd5;
	ret;

}
.func _ZN5nvstd8functionIFvRKdRdEE17__make_destructorIZ9integratePdS7_S7_S7_S7_EUlS2_S3_E_E10__destructEPS5_(
	.param .b64 _ZN5nvstd8functionIFvRKdRdEE17__make_destructorIZ9integratePdS7_S7_S7_S7_EUlS2_S3_E_E10__destructEPS5__param_0
)
{


	ret;

}
.func  (.param .align 16 .b8 func_retval0[16]) __internal_trig_reduction_slowpathd(
	.param .b64 __internal_trig_reduction_slowpathd_param_0
)
{
	.local .align 8 .b8 	__local_depot4[40];
	.reg .b64 	%SP;
	.reg .b64 	%SPL;
	.reg .pred 	%p<10>;
	.reg .b32 	%r<47>;
	.reg .b64 	%rd<74>;
	.reg .b64 	%fd<5>;

	mov.u64 	%SPL, __local_depot4;
	ld.param.f64 	%fd4, [__internal_trig_reduction_slowpathd_param_0];
	add.u64 	%rd1, %SPL, 0;
	{
	.reg .b32 %temp; 
	mov.b64 	{%temp, %r1}, %fd4;
	}
	shr.u32 	%r2, %r1, 20;
	and.b32  	%r3, %r2, 2047;
	setp.eq.s32 	%p1, %r3, 2047;
	mov.b32 	%r46, 0;
	@%p1 bra 	$L__BB4_9;
	add.s32 	%r20, %r3, -1024;
	mov.b64 	%rd20, %fd4;
	shl.b64 	%rd2, %rd20, 11;
	shr.u32 	%r4, %r20, 6;
	sub.s32 	%r45, 15, %r4;
	sub.s32 	%r21, 19, %r4;
	setp.lt.u32 	%p2, %r20, 128;
	selp.b32 	%r6, 18, %r21, %p2;
	setp.ge.s32 	%p3, %r45, %r6;
	mov.b64 	%rd70, 0;
	@%p3 bra 	$L__BB4_4;
	add.s32 	%r23, %r6, %r4;
	neg.s32 	%r43, %r23;
	or.b64  	%rd3, %rd2, -9223372036854775808;
	mov.b64 	%rd70, 0;
	mov.b32 	%r42, 0;
	mov.u64 	%rd25, __cudart_i2opi_d;
	mov.u32 	%r44, %r45;
$L__BB4_3:
	.pragma "nounroll";
	mul.wide.s32 	%rd22, %r42, 8;
	add.s64 	%rd23, %rd1, %rd22;
	mul.wide.s32 	%rd24, %r44, 8;
	add.s64 	%rd26, %rd25, %rd24;
	ld.global.nc.u64 	%rd27, [%rd26];
	{
	.reg .u32 %r0, %r1, %r2, %r3, %alo, %ahi, %blo, %bhi, %clo, %chi;
	mov.b64 	{%alo,%ahi}, %rd27;
	mov.b64 	{%blo,%bhi}, %rd3;
	mov.b64 	{%clo,%chi}, %rd70;
	mad.lo.cc.u32 	%r0, %alo, %blo, %clo;
	madc.hi.cc.u32 	%r1, %alo, %blo, %chi;
	madc.hi.u32 	%r2, %alo, %bhi, 0;
	mad.lo.cc.u32 	%r1, %alo, %bhi, %r1;
	madc.hi.cc.u32 	%r2, %ahi, %blo, %r2;
	madc.hi.u32 	%r3, %ahi, %bhi, 0;
	mad.lo.cc.u32 	%r1, %ahi, %blo, %r1;
	madc.lo.cc.u32 	%r2, %ahi, %bhi, %r2;
	addc.u32 	%r3, %r3, 0;
	mov.b64 	%rd28, {%r0,%r1};
	mov.b64 	%rd70, {%r2,%r3};
	}
	st.local.u64 	[%rd23], %rd28;
	add.s32 	%r44, %r44, 1;
	add.s32 	%r43, %r43, 1;
	add.s32 	%r42, %r42, 1;
	setp.ne.s32 	%p4, %r43, -15;
	mov.u32 	%r45, %r6;
	@%p4 bra 	$L__BB4_3;
$L__BB4_4:
	cvt.s64.s32 	%rd29, %r45;
	cvt.u64.u32 	%rd30, %r4;
	add.s64 	%rd31, %rd30, %rd29;
	shl.b64 	%rd32, %rd31, 3;
	add.s64 	%rd33, %rd1, %rd32;
	st.local.u64 	[%rd33+-120], %rd70;
	and.b32  	%r15, %r2, 63;
	ld.local.u64 	%rd72, [%rd1+16];
	ld.local.u64 	%rd71, [%rd1+24];
	setp.eq.s32 	%p5, %r15, 0;
	@%p5 bra 	$L__BB4_6;
	shl.b64 	%rd34, %rd71, %r15;
	shr.u64 	%rd35, %rd72, 1;
	xor.b32  	%r24, %r15, 63;
	shr.u64 	%rd36, %rd35, %r24;
	or.b64  	%rd71, %rd34, %rd36;
	ld.local.u64 	%rd37, [%rd1+8];
	shl.b64 	%rd38, %rd72, %r15;
	shr.u64 	%rd39, %rd37, 1;
	shr.u64 	%rd40, %rd39, %r24;
	or.b64  	%rd72, %rd38, %rd40;
$L__BB4_6:
	and.b32  	%r25, %r1, -2147483648;
	shr.u64 	%rd41, %rd71, 62;
	cvt.u32.u64 	%r26, %rd41;
	mov.b64 	{%r27, %r28}, %rd71;
	mov.b64 	{%r29, %r30}, %rd72;
	shf.l.wrap.b32 	%r31, %r30, %r27, 2;
	shf.l.wrap.b32 	%r32, %r27, %r28, 2;
	mov.b64 	%rd42, {%r31, %r32};
	shl.b64 	%rd43, %rd72, 2;
	shr.u64 	%rd44, %rd42, 63;
	cvt.u32.u64 	%r33, %rd44;
	add.s32 	%r34, %r33, %r26;
	setp.eq.s32 	%p6, %r25, 0;
	neg.s32 	%r35, %r34;
	selp.b32 	%r46, %r34, %r35, %p6;
	setp.gt.s64 	%p7, %rd42, -1;
	mov.b64 	%rd45, 0;
	{
	.reg .u32 %r0, %r1, %r2, %r3, %a0, %a1, %a2, %a3, %b0, %b1, %b2, %b3;
	mov.b64 	{%a0,%a1}, %rd45;
	mov.b64 	{%a2,%a3}, %rd45;
	mov.b64 	{%b0,%b1}, %rd43;
	mov.b64 	{%b2,%b3}, %rd42;
	sub.cc.u32 	%r0, %a0, %b0;
	subc.cc.u32 	%r1, %a1, %b1;
	subc.cc.u32 	%r2, %a2, %b2;
	subc.u32 	%r3, %a3, %b3;
	mov.b64 	%rd46, {%r0,%r1};
	mov.b64 	%rd47, {%r2,%r3};
	}
	xor.b32  	%r36, %r25, -2147483648;
	selp.b64 	%rd73, %rd42, %rd47, %p7;
	selp.b64 	%rd14, %rd43, %rd46, %p7;
	selp.b32 	%r17, %r25, %r36, %p7;
	clz.b64 	%r37, %rd73;
	cvt.u64.u32 	%rd15, %r37;
	setp.eq.s32 	%p8, %r37, 0;
	@%p8 bra 	$L__BB4_8;
	cvt.u32.u64 	%r38, %rd15;
	and.b32  	%r39, %r38, 63;
	shl.b64 	%rd48, %rd73, %r39;
	shr.u64 	%rd49, %rd14, 1;
	not.b32 	%r40, %r38;
	and.b32  	%r41, %r40, 63;
	shr.u64 	%rd50, %rd49, %r41;
	or.b64  	%rd73, %rd48, %rd50;
$L__BB4_8:
	mov.b64 	%rd51, -3958705157555305931;
	{
	.reg .u32 %r0, %r1, %r2, %r3, %alo, %ahi, %blo, %bhi;
	mov.b64 	{%alo,%ahi}, %rd73;
	mov.b64 	{%blo,%bhi}, %rd51;
	mul.lo.u32 	%r0, %alo, %blo;
	mul.hi.u32 	%r1, %alo, %blo;
	mad.lo.cc.u32 	%r1, %alo, %bhi, %r1;
	madc.hi.u32 	%r2, %alo, %bhi, 0;
	mad.lo.cc.u32 	%r1, %ahi, %blo, %r1;
	madc.hi.cc.u32 	%r2, %ahi, %blo, %r2;
	madc.hi.u32 	%r3, %ahi, %bhi, 0;
	mad.lo.cc.u32 	%r2, %ahi, %bhi, %r2;
	addc.u32 	%r3, %r3, 0;
	mov.b64 	%rd52, {%r0,%r1};
	mov.b64 	%rd53, {%r2,%r3};
	}
	setp.gt.s64 	%p9, %rd53, 0;
	{
	.reg .u32 %r0, %r1, %r2, %r3, %a0, %a1, %a2, %a3, %b0, %b1, %b2, %b3;
	mov.b64 	{%a0,%a1}, %rd52;
	mov.b64 	{%a2,%a3}, %rd53;
	mov.b64 	{%b0,%b1}, %rd52;
	mov.b64 	{%b2,%b3}, %rd53;
	add.cc.u32 	%r0, %a0, %b0;
	addc.cc.u32 	%r1, %a1, %b1;
	addc.cc.u32 	%r2, %a2, %b2;
	addc.u32 	%r3, %a3, %b3;
	mov.b64 	%rd54, {%r0,%r1};
	mov.b64 	%rd55, {%r2,%r3};
	}
	selp.b64 	%rd56, %rd55, %rd53, %p9;
	selp.s64 	%rd57, -1, 0, %p9;
	sub.s64 	%rd58, %rd57, %rd15;
	cvt.u64.u32 	%rd59, %r17;
	shl.b64 	%rd60, %rd59, 32;
	add.s64 	%rd61, %rd56, 1;
	shr.u64 	%rd62, %rd61, 10;
	add.s64 	%rd63, %rd62, 1;
	shr.u64 	%rd64, %rd63, 1;
	shl.b64 	%rd65, %rd58, 52;
	add.s64 	%rd66, %rd65, %rd64;
	add.s64 	%rd67, %rd66, 4602678819172646912;
	or.b64  	%rd68, %rd67, %rd60;
	mov.b64 	%fd4, %rd68;
$L__BB4_9:
	st.param.f64 	[func_retval0], %fd4;
	st.param.b32 	[func_retval0+8], %r46;
	ret;

}
.func  (.param .b64 func_retval0) __internal_accurate_pow(
	.param .b64 __internal_accurate_pow_param_0,
	.param .b64 __internal_accurate_pow_param_1
)
{
	.reg .pred 	%p<8>;
	.reg .b32 	%r<49>;
	.reg .b32 	%f<3>;
	.reg .b64 	%fd<109>;

	ld.param.f64 	%fd10, [__internal_accurate_pow_param_0];
	ld.param.f64 	%fd11, [__internal_accurate_pow_param_1];
	{
	.reg .b32 %temp; 
	mov.b64 	{%temp, %r46}, %fd10;
	}
	{
	.reg .b32 %temp; 
	mov.b64 	{%r45, %temp}, %fd10;
	}
	shr.u32 	%r47, %r46, 20;
	setp.gt.u32 	%p1, %r46, 1048575;
	@%p1 bra 	$L__BB5_2;
	mul.f64 	%fd12, %fd10, 0d4350000000000000;
	{
	.reg .b32 %temp; 
	mov.b64 	{%temp, %r46}, %fd12;
	}
	{
	.reg .b32 %temp; 
	mov.b64 	{%r45, %temp}, %fd12;
	}
	shr.u32 	%r16, %r46, 20;
	add.s32 	%r47, %r16, -54;
$L__BB5_2:
	add.s32 	%r48, %r47, -1023;
	and.b32  	%r17, %r46, -2146435073;
	or.b32  	%r18, %r17, 1072693248;
	mov.b64 	%fd107, {%r45, %r18};
	setp.lt.u32 	%p2, %r18, 1073127583;
	@%p2 bra 	$L__BB5_4;
	{
	.reg .b32 %temp; 
	mov.b64 	{%r19, %temp}, %fd107;
	}
	{
	.reg .b32 %temp; 
	mov.b64 	{%temp, %r20}, %fd107;
	}
	add.s32 	%r21, %r20, -1048576;
	mov.b64 	%fd107, {%r19, %r21};
	add.s32 	%r48, %r47, -1022;
$L__BB5_4:
	add.f64 	%fd13, %fd107, 0dBFF0000000000000;
	add.f64 	%fd14, %fd107, 0d3FF0000000000000;
	rcp.approx.ftz.f64 	%fd15, %fd14;
	neg.f64 	%fd16, %fd14;
	fma.rn.f64 	%fd17, %fd16, %fd15, 0d3FF0000000000000;
	fma.rn.f64 	%fd18, %fd17, %fd17, %fd17;
	fma.rn.f64 	%fd19, %fd18, %fd15, %fd15;
	mul.f64 	%fd20, %fd13, %fd19;
	fma.rn.f64 	%fd21, %fd13, %fd19, %fd20;
	mul.f64 	%fd22, %fd21, %fd21;
	fma.rn.f64 	%fd23, %fd22, 0d3EB0F5FF7D2CAFE2, 0d3ED0F5D241AD3B5A;
	fma.rn.f64 	%fd24, %fd23, %fd22, 0d3EF3B20A75488A3F;
	fma.rn.f64 	%fd25, %fd24, %fd22, 0d3F1745CDE4FAECD5;
	fma.rn.f64 	%fd26, %fd25, %fd22, 0d3F3C71C7258A578B;
	fma.rn.f64 	%fd27, %fd26, %fd22, 0d3F6249249242B910;
	fma.rn.f64 	%fd28, %fd27, %fd22, 0d3F89999999999DFB;
	sub.f64 	%fd29, %fd13, %fd21;
	add.f64 	%fd30, %fd29, %fd29;
	neg.f64 	%fd31, %fd21;
	fma.rn.f64 	%fd32, %fd31, %fd13, %fd30;
	mul.f64 	%fd33, %fd19, %fd32;
	fma.rn.f64 	%fd34, %fd22, %fd28, 0d3FB5555555555555;
	mov.f64 	%fd35, 0d3FB5555555555555;
	sub.f64 	%fd36, %fd35, %fd34;
	fma.rn.f64 	%fd37, %fd22, %fd28, %fd36;
	add.f64 	%fd38, %fd37, 0dBC46A4CB00B9E7B0;
	add.f64 	%fd39, %fd34, %fd38;
	sub.f64 	%fd40, %fd34, %fd39;
	add.f64 	%fd41, %fd38, %fd40;
	mul.rn.f64 	%fd42, %fd21, %fd21;
	neg.f64 	%fd43, %fd42;
	fma.rn.f64 	%fd44, %fd21, %fd21, %fd43;
	{
	.reg .b32 %temp; 
	mov.b64 	{%r22, %temp}, %fd33;
	}
	{
	.reg .b32 %temp; 
	mov.b64 	{%temp, %r23}, %fd33;
	}
	add.s32 	%r24, %r23, 1048576;
	mov.b64 	%fd45, {%r22, %r24};
	fma.rn.f64 	%fd46, %fd21, %fd45, %fd44;
	mul.rn.f64 	%fd47, %fd42, %fd21;
	neg.f64 	%fd48, %fd47;
	fma.rn.f64 	%fd49, %fd42, %fd21, %fd48;
	fma.rn.f64 	%fd50, %fd42, %fd33, %fd49;
	fma.rn.f64 	%fd51, %fd46, %fd21, %fd50;
	mul.rn.f64 	%fd52, %fd39, %fd47;
	neg.f64 	%fd53, %fd52;
	fma.rn.f64 	%fd54, %fd39, %fd47, %fd53;
	fma.rn.f64 	%fd55, %fd39, %fd51, %fd54;
	fma.rn.f64 	%fd56, %fd41, %fd47, %fd55;
	add.f64 	%fd57, %fd52, %fd56;
	sub.f64 	%fd58, %fd52, %fd57;
	add.f64 	%fd59, %fd56, %fd58;
	add.f64 	%fd60, %fd21, %fd57;
	sub.f64 	%fd61, %fd21, %fd60;
	add.f64 	%fd62, %fd57, %fd61;
	add.f64 	%fd63, %fd59, %fd62;
	add.f64 	%fd64, %fd33, %fd63;
	add.f64 	%fd65, %fd60, %fd64;
	sub.f64 	%fd66, %fd60, %fd65;
	add.f64 	%fd67, %fd64, %fd66;
	xor.b32  	%r25, %r48, -2147483648;
	mov.b32 	%r26, 1127219200;
	mov.b64 	%fd68, {%r25, %r26};
	mov.b32 	%r27, -2147483648;
	mov.b64 	%fd69, {%r27, %r26};
	sub.f64 	%fd70, %fd68, %fd69;
	fma.rn.f64 	%fd71, %fd70, 0d3FE62E42FEFA39EF, %fd65;
	fma.rn.f64 	%fd72, %fd70, 0dBFE62E42FEFA39EF, %fd71;
	sub.f64 	%fd73, %fd72, %fd65;
	sub.f64 	%fd74, %fd67, %fd73;
	fma.rn.f64 	%fd75, %fd70, 0d3C7ABC9E3B39803F, %fd74;
	add.f64 	%fd76, %fd71, %fd75;
	sub.f64 	%fd77, %fd71, %fd76;
	add.f64 	%fd78, %fd75, %fd77;
	{
	.reg .b32 %temp; 
	mov.b64 	{%temp, %r28}, %fd11;
	}
	{
	.reg .b32 %temp; 
	mov.b64 	{%r29, %temp}, %fd11;
	}
	shl.b32 	%r30, %r28, 1;
	setp.gt.u32 	%p3, %r30, -33554433;
	and.b32  	%r31, %r28, -15728641;
	selp.b32 	%r32, %r31, %r28, %p3;
	mov.b64 	%fd79, {%r29, %r32};
	mul.rn.f64 	%fd80, %fd76, %fd79;
	neg.f64 	%fd81, %fd80;
	fma.rn.f64 	%fd82, %fd76, %fd79, %fd81;
	fma.rn.f64 	%fd83, %fd78, %fd79, %fd82;
	add.f64 	%fd4, %fd80, %fd83;
	sub.f64 	%fd84, %fd80, %fd4;
	add.f64 	%fd5, %fd83, %fd84;
	fma.rn.f64 	%fd85, %fd4, 0d3FF71547652B82FE, 0d4338000000000000;
	{
	.reg .b32 %temp; 
	mov.b64 	{%r13, %temp}, %fd85;
	}
	mov.f64 	%fd86, 0dC338000000000000;
	add.rn.f64 	%fd87, %fd85, %fd86;
	fma.rn.f64 	%fd88, %fd87, 0dBFE62E42FEFA39EF, %fd4;
	fma.rn.f64 	%fd89, %fd87, 0dBC7ABC9E3B39803F, %fd88;
	fma.rn.f64 	%fd90, %fd89, 0d3E5ADE1569CE2BDF, 0d3E928AF3FCA213EA;
	fma.rn.f64 	%fd91, %fd90, %fd89, 0d3EC71DEE62401315;
	fma.rn.f64 	%fd92, %fd91, %fd89, 0d3EFA01997C89EB71;
	fma.rn.f64 	%fd93, %fd92, %fd89, 0d3F2A01A014761F65;
	fma.rn.f64 	%fd94, %fd93, %fd89, 0d3F56C16C1852B7AF;
	fma.rn.f64 	%fd95, %fd94, %fd89, 0d3F81111111122322;
	fma.rn.f64 	%fd96, %fd95, %fd89, 0d3FA55555555502A1;
	fma.rn.f64 	%fd97, %fd96, %fd89, 0d3FC5555555555511;
	fma.rn.f64 	%fd98, %fd97, %fd89, 0d3FE000000000000B;
	fma.rn.f64 	%fd99, %fd98, %fd89, 0d3FF0000000000000;
	fma.rn.f64 	%fd100, %fd99, %fd89, 0d3FF0000000000000;
	{
	.reg .b32 %temp; 
	mov.b64 	{%r14, %temp}, %fd100;
	}
	{
	.reg .b32 %temp; 
	mov.b64 	{%temp, %r15}, %fd100;
	}
	shl.b32 	%r33, %r13, 20;
	add.s32 	%r34, %r33, %r15;
	mov.b64 	%fd108, {%r14, %r34};
	{
	.reg .b32 %temp; 
	mov.b64 	{%temp, %r35}, %fd4;
	}
	mov.b32 	%f2, %r35;
	abs.f32 	%f1, %f2;
	setp.lt.f32 	%p4, %f1, 0f4086232B;
	@%p4 bra 	$L__BB5_7;
	setp.lt.f64 	%p5, %fd4, 0d0000000000000000;
	add.f64 	%fd101, %fd4, 0d7FF0000000000000;
	selp.f64 	%fd108, 0d0000000000000000, %fd101, %p5;
	setp.geu.f32 	%p6, %f1, 0f40874800;
	@%p6 bra 	$L__BB5_7;
	shr.u32 	%r36, %r13, 31;
	add.s32 	%r37, %r13, %r36;
	shr.s32 	%r38, %r37, 1;
	shl.b32 	%r39, %r38, 20;
	add.s32 	%r40, %r15, %r39;
	mov.b64 	%fd102, {%r14, %r40};
	sub.s32 	%r41, %r13, %r38;
	shl.b32 	%r42, %r41, 20;
	add.s32 	%r43, %r42, 1072693248;
	mov.b32 	%r44, 0;
	mov.b64 	%fd103, {%r44, %r43};
	mul.f64 	%fd108, %fd103, %fd102;
$L__BB5_7:
	abs.f64 	%fd104, %fd108;
	setp.eq.f64 	%p7, %fd104, 0d7FF0000000000000;
	fma.rn.f64 	%fd105, %fd108, %fd5, %fd108;
	selp.f64 	%fd106, %fd108, %fd105, %p7;
	st.param.f64 	[func_retval0], %fd106;
	ret;

}


// ===== COMPILED SASS (sm_100) =====

	.target	sm_100

	.elftype	@"ET_EXEC"


//--------------------- .note.nv.tkinfo           --------------------------
	.section	.note.nv.tkinfo,"",@"SHT_NOTE"
	.sectionflags	@"SHF_NOTE_NV_TKINFO"
	.tkinfo
        /*0018*/ 	.word	0x00000002
        /*0030*/ 	.string	""
        /*0030*/ 	.string	"ptxas"
        /*0030*/ 	.string	"Cuda compilation tools, release 13.0, V13.0.88"
        /*0030*/ 	.string	"Build cuda_13.0.r13.0/compiler.36424714_0"
        /*0030*/ 	.string	"-arch sm_100 -m 64 "



//--------------------- .note.nv.cuinfo           --------------------------
	.section	.note.nv.cuinfo,"",@"SHT_NOTE"
	.sectionflags	@"SHF_NOTE_NV_CUINFO"
        /*0018*/ 	.short	0x0002
        /*001a*/ 	.short	0x0064
        /*001c*/ 	.short	0x0082
	.zero		2


//--------------------- .nv.info                  --------------------------
	.section	.nv.info,"",@"SHT_CUDA_INFO"
	.align	4


	//----- nvinfo : EIATTR_REGCOUNT
	.align		4
        /*0000*/ 	.byte	0x04, 0x2f
        /*0002*/ 	.short	(.L_5 - .L_4)
	.align		4
.L_4:
        /*0004*/ 	.word	index@(integrate)
        /*0008*/ 	.word	0x0000003a


	//----- nvinfo : EIATTR_FRAME_SIZE
	.align		4
.L_5:
        /*000c*/ 	.byte	0x04, 0x11
        /*000e*/ 	.short	(.L_7 - .L_6)
	.align		4
.L_6:
        /*0010*/ 	.word	index@($__internal_1_$__cuda_sm20_div_rn_f64_full)
        /*0014*/ 	.word	0x000002b0


	//----- nvinfo : EIATTR_FRAME_SIZE
	.align		4
.L_7:
        /*0018*/ 	.byte	0x04, 0x11
        /*001a*/ 	.short	(.L_9 - .L_8)
	.align		4
.L_8:
        /*001c*/ 	.word	index@($__internal_0_$__cuda_sm20_dblrcp_rn_slowpath_v3)
        /*0020*/ 	.word	0x000002b0


	//----- nvinfo : EIATTR_FRAME_SIZE
	.align		4
.L_9:
        /*0024*/ 	.byte	0x04, 0x11
        /*0026*/ 	.short	(.L_11 - .L_10)
	.align		4
.L_10:
        /*0028*/ 	.word	index@($integrate$__internal_trig_reduction_slowpathd)
        /*002c*/ 	.word	0x000002b0


	//----- nvinfo : EIATTR_FRAME_SIZE
	.align		4
.L_11:
        /*0030*/ 	.byte	0x04, 0x11
        /*0032*/ 	.short	(.L_13 - .L_12)
	.align		4
.L_12:
        /*0034*/ 	.word	index@($integrate$__internal_accurate_pow)
        /*0038*/ 	.word	0x000002b0


	//----- nvinfo : EIATTR_FRAME_SIZE
	.align		4
.L_13:
        /*003c*/ 	.byte	0x04, 0x11
        /*003e*/ 	.short	(.L_15 - .L_14)
	.align		4
.L_14:
        /*0040*/ 	.word	index@($integrate$_ZN5nvstd8functionIFvRKdRdEE17__make_destructorIZ9integratePdS7_S7_S7_S7_EUlS2_S3_E_E10__destructEPS5_)
        /*0044*/ 	.word	0x000002b0


	//----- nvinfo : EIATTR_FRAME_SIZE
	.align		4
.L_15:
        /*0048*/ 	.byte	0x04, 0x11
        /*004a*/ 	.short	(.L_17 - .L_16)
	.align		4
.L_16:
        /*004c*/ 	.word	index@($integrate$_ZN5nvstd8functionIFvRKdRdEE14__make_functorIvZ9integratePdS7_S7_S7_S7_EUlS2_S3_E_JS2_S3_EE8__invokeEPvS2_S3_)
        /*0050*/ 	.word	0x000002b0


	//----- nvinfo : EIATTR_FRAME_SIZE
	.align		4
.L_17:
        /*0054*/ 	.byte	0x04, 0x11
        /*0056*/ 	.short	(.L_19 - .L_18)
	.align		4
.L_18:
        /*0058*/ 	.word	index@($integrate$_ZN5nvstd8functionIFvRKdRdEE13__make_clonerIZ9integratePdS7_S7_S7_S7_EUlS2_S3_E_E12__clone_dataERS5_RKS5_)
        /*005c*/ 	.word	0x000002b0


	//----- nvinfo : EIATTR_FRAME_SIZE
	.align		4
.L_19:
        /*0060*/ 	.byte	0x04, 0x11
        /*0062*/ 	.short	(.L_21 - .L_20)
	.align		4
.L_20:
        /*0064*/ 	.word	index@(integrate)
        /*0068*/ 	.word	0x000002b0


	//----- nvinfo : EIATTR_MIN_STACK_SIZE
	.align		4
.L_21:
        /*006c*/ 	.byte	0x04, 0x12
        /*006e*/ 	.short	(.L_23 - .L_22)
	.align		4
.L_22:
        /*0070*/ 	.word	index@(integrate)
        /*0074*/ 	.word	0x000002b0
.L_23:


//--------------------- .nv.compat                --------------------------
	.section	.nv.compat,"",@"SHT_CUDA_COMPAT_INFO"
	.align	4
        /*0000*/ 	.byte	0x02, 0x09, 0x00, 0x00, 0x02, 0x02, 0x01, 0x00, 0x02, 0x05, 0x05, 0x00, 0x03, 0x07, 0x01, 0x01
        /*0010*/ 	.byte	0x02, 0x03, 0x00, 0x00, 0x02, 0x06, 0x01, 0x00, 0x04, 0x0b, 0x08, 0x00, 0x01, 0x00, 0x00, 0x00
        /*0020*/ 	.byte	0x00, 0x00, 0x00, 0x00


//--------------------- .nv.info.integrate        --------------------------
	.section	.nv.info.integrate,"",@"SHT_CUDA_INFO"
	.sectionflags	@""
	.align	4


	//----- nvinfo : EIATTR_CUDA_API_VERSION
	.align		4
        /*0000*/ 	.byte	0x04, 0x37
        /*0002*/ 	.short	(.L_25 - .L_24)
.L_24:
        /*0004*/ 	.word	0x00000082


	//----- nvinfo : EIATTR_KPARAM_INFO
	.align		4
.L_25:
        /*0008*/ 	.byte	0x04, 0x17
        /*000a*/ 	.short	(.L_27 - .L_26)
.L_26:
        /*000c*/ 	.word	0x00000000
        /*0010*/ 	.short	0x0004
        /*0012*/ 	.short	0x0020
        /*0014*/ 	.byte	0x00, 0xf5, 0x21, 0x00


	//----- nvinfo : EIATTR_KPARAM_INFO
	.align		4
.L_27:
        /*0018*/ 	.byte	0x04, 0x17
        /*001a*/ 	.short	(.L_29 - .L_28)
.L_28:
        /*001c*/ 	.word	0x00000000
        /*0020*/ 	.short	0x0003
        /*0022*/ 	.short	0x0018
        /*0024*/ 	.byte	0x00, 0xf5, 0x21, 0x00


	//----- nvinfo : EIATTR_KPARAM_INFO
	.align		4
.L_29:
        /*0028*/ 	.byte	0x04, 0x17
        /*002a*/ 	.short	(.L_31 - .L_30)
.L_30:
        /*002c*/ 	.word	0x00000000
        /*0030*/ 	.short	0x0002
        /*0032*/ 	.short	0x0010
        /*0034*/ 	.byte	0x00, 0xf5, 0x21, 0x00


	//----- nvinfo : EIATTR_KPARAM_INFO
	.align		4
.L_31:
        /*0038*/ 	.byte	0x04, 0x17
        /*003a*/ 	.short	(.L_33 - .L_32)
.L_32:
        /*003c*/ 	.word	0x00000000
        /*0040*/ 	.short	0x0001
        /*0042*/ 	.short	0x0008
        /*0044*/ 	.byte	0x00, 0xf5, 0x21, 0x00


	//----- nvinfo : EIATTR_KPARAM_INFO
	.align		4
.L_33:
        /*0048*/ 	.byte	0x04, 0x17
        /*004a*/ 	.short	(.L_35 - .L_34)
.L_34:
        /*004c*/ 	.word	0x00000000
        /*0050*/ 	.short	0x0000
        /*0052*/ 	.short	0x0000
        /*0054*/ 	.byte	0x00, 0xf5, 0x21, 0x00


	//----- nvinfo : EIATTR_SPARSE_MMA_MASK
	.align		4
.L_35:
        /*0058*/ 	.byte	0x03, 0x50
        /*005a*/ 	.short	0x0000


	//----- nvinfo : EIATTR_MAXREG_COUNT
	.align		4
        /*005c*/ 	.byte	0x03, 0x1b
        /*005e*/ 	.short	0x00ff


	//----- nvinfo : EIATTR_MERCURY_ISA_VERSION
	.align		4
        /*0060*/ 	.byte	0x03, 0x5f
        /*0062*/ 	.short	0x0101


	//----- nvinfo : EIATTR_VRC_CTA_INIT_COUNT
	.align		4
        /*0064*/ 	.byte	0x02, 0x4a
	.zero		1
	.zero		1


	//----- nvinfo : EIATTR_EXIT_INSTR_OFFSETS
	.align		4
        /*0068*/ 	.byte	0x04, 0x1c
        /*006a*/ 	.short	(.L_37 - .L_36)


	//   ....[0]....
.L_36:
        /*006c*/ 	.word	0x00002ba0


	//   ....[1]....
        /*0070*/ 	.word	0x00002c30


	//----- nvinfo : EIATTR_CRS_STACK_SIZE
	.align		4
.L_37:
        /*0074*/ 	.byte	0x04, 0x1e
        /*0076*/ 	.short	(.L_39 - .L_38)
.L_38:
        /*0078*/ 	.word	0x00000000


	//----- nvinfo : EIATTR_CBANK_PARAM_SIZE
	.align		4
.L_39:
        /*007c*/ 	.byte	0x03, 0x19
        /*007e*/ 	.short	0x0028


	//----- nvinfo : EIATTR_PARAM_CBANK
	.align		4
        /*0080*/ 	.byte	0x04, 0x0a
        /*0082*/ 	.short	(.L_41 - .L_40)
	.align		4
.L_40:
        /*0084*/ 	.word	index@(.nv.constant0.integrate)
        /*0088*/ 	.short	0x0380
        /*008a*/ 	.short	0x0028


	//----- nvinfo : EIATTR_SW_WAR
	.align		4
.L_41:
        /*008c*/ 	.byte	0x04, 0x36
        /*008e*/ 	.short	(.L_43 - .L_42)
.L_42:
        /*0090*/ 	.word	0x00000008
.L_43:


//--------------------- .nv.callgraph             --------------------------
	.section	.nv.callgraph,"",@"SHT_CUDA_CALLGRAPH"
	.align	4
	.sectionentsize	8
	.align		4
        /*0000*/ 	.word	0x00000000
	.align		4
        /*0004*/ 	.word	0xffffffff
	.align		4
        /*0008*/ 	.word	0x00000000
	.align		4
        /*000c*/ 	.word	0xfffffffe
	.align		4
        /*0010*/ 	.word	0x00000000
	.align		4
        /*0014*/ 	.word	0xfffffffd
	.align		4
        /*0018*/ 	.word	0x00000000
	.align		4
        /*001c*/ 	.word	0xfffffffc


//--------------------- .nv.constant4             --------------------------
	.section	.nv.constant4,"a",@progbits
	.align	8
	.align		8
.nv.constant4:
        /*0000*/ 	.dword	_ZN5KGIntIdLi8ELi4EEC1Ev$31
	.align		8
        /*0008*/ 	.dword	_ZN5KGIntIdLi8ELi4EEC1Ev$32
	.align		8
        /*0010*/ 	.dword	__cudart_i2opi_d
	.align		8
        /*0018*/ 	.dword	__cudart_sin_cos_coeffs


//--------------------- .text.integrate           --------------------------
	.section	.text.integrate,"ax",@progbits
	.align	128
        .global         integrate
        .type           integrate,@function
        .size           integrate,(.L_x_69 - integrate)
        .other          integrate,@"STO_CUDA_ENTRY STV_DEFAULT"
integrate:
.text.integrate:
[----:B------:R-:W0:Y:S01]  /*0000*/  LDC R1, c[0x0][0x37c] ;  /* 0x0000df00ff017b82 */ /* 0x000e220000000800 */
[----:B------:R-:W1:Y:S07]  /*0010*/  S2R R24, SR_CTAID.X ;  /* 0x0000000000187919 */ /* 0x000e6e0000002500 */
[----:B------:R-:W2:Y:S01]  /*0020*/  LDC.64 R10, c[0x0][0x3a0] ;  /* 0x0000e800ff0a7b82 */ /* 0x000ea20000000a00 */
[----:B------:R-:W3:Y:S01]  /*0030*/  LDCU UR5, c[0x0][0x2fc] ;  /* 0x00005f80ff0577ac */ /* 0x000ee20008000800 */
[----:B0-----:R-:W-:Y:S01]  /*0040*/  VIADD R1, R1, 0xfffffde8 ;  /* 0xfffffde801017836 */ /* 0x001fe20000000000 */
[----:B------:R-:W1:Y:S01]  /*0050*/  S2R R3, SR_TID.X ;  /* 0x0000000000037919 */ /* 0x000e620000002100 */
[----:B------:R-:W1:Y:S04]  /*0060*/  LDCU UR4, c[0x0][0x360] ;  /* 0x00006c00ff0477ac */ /* 0x000e680008000800 */
[----:B------:R-:W0:Y:S01]  /*0070*/  LDC.64 R22, c[0x0][0x390] ;  /* 0x0000e400ff167b82 */ /* 0x000e220000000a00 */
[----:B------:R-:W4:Y:S01]  /*0080*/  LDCU.64 UR36, c[0x0][0x358] ;  /* 0x00006b00ff2477ac */ /* 0x000f220008000a00 */
[----:B-1----:R-:W-:-:S04]  /*0090*/  IMAD R24, R24, UR4, R3 ;  /* 0x0000000418187c24 */ /* 0x002fc8000f8e0203 */
[----:B--2---:R-:W-:-:S05]  /*00a0*/  IMAD.WIDE R10, R24, 0x8, R10 ;  /* 0x00000008180a7825 */ /* 0x004fca00078e020a */
[----:B----4-:R1:W2:Y:S01]  /*00b0*/  LDG.E.64 R16, desc[UR36][R10.64] ;  /* 0x000000240a107981 */ /* 0x0102a2000c1e1b00 */
[----:B0-----:R-:W-:-:S05]  /*00c0*/  IMAD.WIDE R22, R24, 0x8, R22 ;  /* 0x0000000818167825 */ /* 0x001fca00078e0216 */
[----:B------:R-:W4:Y:S01]  /*00d0*/  LDG.E.64 R20, desc[UR36][R22.64] ;  /* 0x0000002416147981 */ /* 0x000f22000c1e1b00 */
[----:B------:R-:W-:Y:S02]  /*00e0*/  IMAD.MOV.U32 R2, RZ, RZ, 0x67d57470 ;  /* 0x67d57470ff027424 */ /* 0x000fe400078e00ff */
[----:B------:R-:W-:Y:S02]  /*00f0*/  HFMA2 R12, -RZ, RZ, 740, 0.0004084110260009765625 ;  /* 0x61c80eb1ff0c7431 */ /* 0x000fe400000001ff */
[----:B------:R-:W-:Y:S01]  /*0100*/  IMAD.MOV.U32 R3, RZ, RZ, 0x3f977c5b ;  /* 0x3f977c5bff037424 */ /* 0x000fe200078e00ff */
[----:B------:R-:W0:Y:S01]  /*0110*/  LDCU UR4, c[0x0][0x2f8] ;  /* 0x00005f00ff0477ac */ /* 0x000e220008000800 */
[----:B------:R-:W-:Y:S02]  /*0120*/  IMAD.MOV.U32 R6, RZ, RZ, -0x5cb7eb3a ;  /* 0xa34814c6ff067424 */ /* 0x000fe400078e00ff */
[----:B------:R-:W-:Y:S02]  /*0130*/  HFMA2 R26, -RZ, RZ, 7.6796875, 0.00109386444091796875 ;  /* 0x47ae147bff1a7431 */ /* 0x000fe400000001ff */
[----:B------:R-:W-:Y:S01]  /*0140*/  IMAD.MOV.U32 R7, RZ, RZ, 0x3fbad384 ;  /* 0x3fbad384ff077424 */ /* 0x000fe200078e00ff */
[----:B------:R5:W-:Y:S01]  /*0150*/  STL.64 [R1+0x78], R2 ;  /* 0x0000780201007387 */ /* 0x000be20000100a00 */
[----:B------:R-:W-:Y:S01]  /*0160*/  IMAD.MOV.U32 R4, RZ, RZ, -0x55849e3c ;  /* 0xaa7b61c4ff047424 */ /* 0x000fe200078e00ff */
[----:B------:R-:W-:Y:S01]  /*0170*/  UMOV UR6, 0x3d40 ;  /* 0x00003d4000067882 */ /* 0x000fe20000000000 */
[----:B------:R-:W-:Y:S01]  /*0180*/  IMAD.MOV.U32 R5, RZ, RZ, 0x3fb026cd ;  /* 0x3fb026cdff057424 */ /* 0x000fe200078e00ff */
[----:B------:R3:W-:Y:S01]  /*0190*/  STL.64 [R1+0x88], R6 ;  /* 0x0000880601007387 */ /* 0x0007e20000100a00 */
[----:B------:R-:W-:Y:S01]  /*01a0*/  IMAD.MOV.U32 R8, RZ, RZ, 0xf46e8c1 ;  /* 0x0f46e8c1ff087424 */ /* 0x000fe200078e00ff */
[----:B------:R-:W-:Y:S01]  /*01b0*/  BSSY.RECONVERGENT B0, `(.L_x_0) ;  /* 0x000006e000007945 */ /* 0x000fe20003800200 */
[----:B------:R-:W-:Y:S01]  /*01c0*/  IMAD.MOV.U32 R9, RZ, RZ, 0x3fc200ed ;  /* 0x3fc200edff097424 */ /* 0x000fe200078e00ff */
[----:B------:R1:W-:Y:S01]  /*01d0*/  STL.64 [R1+0x80], R4 ;  /* 0x0000800401007387 */ /* 0x0003e20000100a00 */
[----:B------:R-:W-:-:S02]  /*01e0*/  IMAD.MOV.U32 R13, RZ, RZ, 0x3fc85d68 ;  /* 0x3fc85d68ff0d7424 */ /* 0x000fc400078e00ff */
[----:B------:R-:W-:Y:S01]  /*01f0*/  IMAD.MOV.U32 R14, RZ, RZ, -0x34136328 ;  /* 0xcbec9cd8ff0e7424 */ /* 0x000fe200078e00ff */
[----:B------:R1:W-:Y:S01]  /*0200*/  STL.64 [R1+0x90], R8 ;  /* 0x0000900801007387 */ /* 0x0003e20000100a00 */
[----:B-----5:R-:W-:Y:S01]  /*0210*/  IMAD.MOV.U32 R2, RZ, RZ, -0x6f78f6f1 ;  /* 0x9087090fff027424 */ /* 0x020fe200078e00ff */
[----:B0-----:R-:W-:Y:S01]  /*0220*/  IADD3 R19, P1, PT, R1, UR4, RZ ;  /* 0x0000000401137c10 */ /* 0x001fe2000ff3e0ff */
[----:B------:R-:W-:Y:S01]  /*0230*/  IMAD.MOV.U32 R3, RZ, RZ, 0x3fcad04f ;  /* 0x3fcad04fff037424 */ /* 0x000fe200078e00ff */
[----:B------:R0:W-:Y:S01]  /*0240*/  STL.64 [R1+0xa0], R12 ;  /* 0x0000a00c01007387 */ /* 0x0001e20000100a00 */
[----:B---3--:R-:W-:Y:S02]  /*0250*/  IMAD.MOV.U32 R6, RZ, RZ, -0x71839dd7 ;  /* 0x8e7c6229ff067424 */ /* 0x008fe400078e00ff */
[----:B------:R-:W-:Y:S01]  /*0260*/  IMAD.MOV.U32 R7, RZ, RZ, 0x3fee5f17 ;  /* 0x3fee5f17ff077424 */ /* 0x000fe200078e00ff */
[----:B------:R-:W-:Y:S01]  /*0270*/  STL.64 [R1+0xb0], R2 ;  /* 0x0000b00201007387 */ /* 0x000fe20000100a00 */
[----:B-1----:R-:W-:-:S02]  /*0280*/  IMAD.MOV.U32 R4, RZ, RZ, -0x62b2f64f ;  /* 0x9d4d09b1ff047424 */ /* 0x002fc400078e00ff */
[----:B------:R-:W-:Y:S01]  /*0290*/  IMAD.MOV.U32 R5, RZ, RZ, 0x3fefba00 ;  /* 0x3fefba00ff057424 */ /* 0x000fe200078e00ff */
[----:B------:R-:W-:Y:S01]  /*02a0*/  STL.64 [R1+0xc0], R6 ;  /* 0x0000c00601007387 */ /* 0x000fe20000100a00 */
[----:B------:R-:W-:Y:S01]  /*02b0*/  IMAD.MOV.U32 R8, RZ, RZ, 0x27b9bb3e ;  /* 0x27b9bb3eff087424 */ /* 0x000fe200078e00ff */
[----:B------:R-:W-:Y:S01]  /*02c0*/  MOV R9, 0x3febacf8 ;  /* 0x3febacf800097802 */ /* 0x000fe20000000f00 */
[----:B------:R-:W-:Y:S01]  /*02d0*/  IMAD.MOV.U32 R15, RZ, RZ, 0x3fca2adb ;  /* 0x3fca2adbff0f7424 */ /* 0x000fe200078e00ff */
[----:B------:R1:W-:Y:S01]  /*02e0*/  STL.64 [R1+0xb8], R4 ;  /* 0x0000b80401007387 */ /* 0x0003e20000100a00 */
[----:B0-----:R-:W-:Y:S02]  /*02f0*/  IMAD.MOV.U32 R12, RZ, RZ, -0x76d1f389 ;  /* 0x892e0c77ff0c7424 */ /* 0x001fe400078e00ff */
[----:B------:R-:W-:Y:S01]  /*0300*/  IMAD.MOV.U32 R13, RZ, RZ, 0x3fca98b2 ;  /* 0x3fca98b2ff0d7424 */ /* 0x000fe200078e00ff */
[----:B------:R0:W-:Y:S01]  /*0310*/  STL.64 [R1+0xc8], R8 ;  /* 0x0000c80801007387 */ /* 0x0001e20000100a00 */
[----:B------:R-:W-:-:S02]  /*0320*/  IMAD.MOV.U32 R10, RZ, RZ, 0x66e47d5c ;  /* 0x66e47d5cff0a7424 */ /* 0x000fc400078e00ff */
[----:B------:R-:W-:Y:S01]  /*0330*/  IMAD.MOV.U32 R11, RZ, RZ, 0x3fc5a1f2 ;  /* 0x3fc5a1f2ff0b7424 */ /* 0x000fe200078e00ff */
[----:B------:R-:W-:Y:S01]  /*0340*/  STL.64 [R1+0xe8], R12 ;  /* 0x0000e80c01007387 */ /* 0x000fe20000100a00 */
[----:B------:R-:W-:Y:S01]  /*0350*/  IMAD.X R18, RZ, RZ, UR5, P1 ;  /* 0x00000005ff127e24 */ /* 0x000fe200088e06ff */
[----:B------:R-:W-:Y:S01]  /*0360*/  UMOV UR5, 0x2c40 ;  /* 0x00002c4000057882 */ /* 0x000fe20000000000 */
[----:B------:R-:W-:Y:S01]  /*0370*/  IMAD.MOV.U32 R27, RZ, RZ, 0x2f47ae1 ;  /* 0x02f47ae1ff1b7424 */ /* 0x000fe200078e00ff */
[----:B------:R3:W-:Y:S01]  /*0380*/  STL.64 [R1+0xa8], R14 ;  /* 0x0000a80e01007387 */ /* 0x0007e20000100a00 */
[----:B-1----:R-:W-:Y:S02]  /*0390*/  IMAD.MOV.U32 R4, RZ, RZ, -0xee6029e ;  /* 0xf119fd62ff047424 */ /* 0x002fe400078e00ff */
[----:B------:R-:W-:Y:S01]  /*03a0*/  IMAD.MOV.U32 R5, RZ, RZ, 0x3fd9f95d ;  /* 0x3fd9f95dff057424 */ /* 0x000fe200078e00ff */
[----:B------:R1:W-:Y:S01]  /*03b0*/  STL.64 [R1+0x98], R10 ;  /* 0x0000980a01007387 */ /* 0x0003e20000100a00 */
[----:B0-----:R-:W-:Y:S01]  /*03c0*/  IMAD.MOV.U32 R9, RZ, RZ, 0x3e055027 ;  /* 0x3e055027ff097424 */ /* 0x001fe200078e00ff */
[----:B------:R-:W-:Y:S01]  /*03d0*/  MOV R8, UR6 ;  /* 0x0000000600087c02 */ /* 0x000fe20008000f00 */
[----:B------:R-:W-:Y:S01]  /*03e0*/  IMAD.U32 R28, RZ, RZ, UR5 ;  /* 0x00000005ff1c7e24 */ /* 0x000fe2000f8e00ff */
[----:B------:R0:W-:Y:S01]  /*03f0*/  STL.64 [R1+0xe0], R4 ;  /* 0x0000e00401007387 */ /* 0x0001e20000100a00 */
[----:B------:R-:W-:-:S02]  /*0400*/  IMAD.MOV.U32 R29, RZ, RZ, RZ ;  /* 0x000000ffff1d7224 */ /* 0x000fc400078e00ff */
[----:B---3--:R-:W-:Y:S01]  /*0410*/  IMAD.MOV.U32 R14, RZ, RZ, 0x0 ;  /* 0x00000000ff0e7424 */ /* 0x008fe200078e00ff */
[----:B------:R3:W-:Y:S01]  /*0420*/  STL.64 [R1+0x1d0], R26 ;  /* 0x0001d01a01007387 */ /* 0x0007e20000100a00 */
[----:B------:R-:W-:Y:S02]  /*0430*/  IMAD.MOV.U32 R15, RZ, RZ, 0x3d090000 ;  /* 0x3d090000ff0f7424 */ /* 0x000fe400078e00ff */
[----:B-1----:R-:W-:Y:S01]  /*0440*/  IMAD.MOV.U32 R10, RZ, RZ, 0x49dfa24 ;  /* 0x049dfa24ff0a7424 */ /* 0x002fe200078e00ff */
[----:B------:R-:W-:Y:S01]  /*0450*/  STL.64 [R1+0xf0], RZ ;  /* 0x0000f0ff01007387 */ /* 0x000fe20000100a00 */
[----:B------:R-:W-:Y:S01]  /*0460*/  IMAD.MOV.U32 R11, RZ, RZ, 0x3fe2c13a ;  /* 0x3fe2c13aff0b7424 */ /* 0x000fe200078e00ff */
[----:B0-----:R-:W0:Y:S02]  /*0470*/  LDC.64 R4, c[0x0][0x388] ;  /* 0x0000e200ff047b82 */ /* 0x001e240000000a00 */
[----:B------:R-:W-:Y:S04]  /*0480*/  STL.64 [R1+0x1d8], R14 ;  /* 0x0001d80e01007387 */ /* 0x000fe80000100a00 */
[----:B------:R1:W-:Y:S01]  /*0490*/  STL.64 [R1+0xd8], R10 ;  /* 0x0000d80a01007387 */ /* 0x0003e20000100a00 */
[----:B---3--:R-:W-:-:S03]  /*04a0*/  IADD3 R27, P3, PT, R19, 0x18, RZ ;  /* 0x00000018131b7810 */ /* 0x008fc60007f7e0ff */
[----:B------:R-:W-:Y:S02]  /*04b0*/  STL.64 [R1+0x1f8], RZ ;  /* 0x0001f8ff01007387 */ /* 0x000fe40000100a00 */
[----:B------:R-:W-:Y:S02]  /*04c0*/  IMAD.X R26, RZ, RZ, R18, P3 ;  /* 0x000000ffff1a7224 */ /* 0x000fe400018e0612 */
[----:B------:R-:W-:Y:S01]  /*04d0*/  STL.64 [R1+0x200], RZ ;  /* 0x000200ff01007387 */ /* 0x000fe20000100a00 */
[----:B-1----:R-:W-:-:S03]  /*04e0*/  IMAD.MOV.U32 R11, RZ, RZ, RZ ;  /* 0x000000ffff0b7224 */ /* 0x002fc600078e00ff */
[----:B------:R-:W-:Y:S04]  /*04f0*/  STL.64 [R1+0x208], RZ ;  /* 0x000208ff01007387 */ /* 0x000fe80000100a00 */
[----:B------:R-:W-:Y:S01]  /*0500*/  STL.64 [R1+0x210], RZ ;  /* 0x000210ff01007387 */ /* 0x000fe20000100a00 */
[----:B0-----:R-:W-:Y:S01]  /*0510*/  IMAD.WIDE R4, R24, 0x8, R4 ;  /* 0x0000000818047825 */ /* 0x001fe200078e0204 */
[----:B--2---:R0:W1:Y:S08]  /*0520*/  F2F.F32.F64 R0, R16 ;  /* 0x0000001000007310 */ /* 0x0040700000301000 */
[----:B----4-:R-:W2:Y:S01]  /*0530*/  MUFU.RCP64H R3, R21 ;  /* 0x0000001500037308 */ /* 0x010ea20000001800 */
[----:B0-----:R-:W-:-:S02]  /*0540*/  IMAD.MOV.U32 R16, RZ, RZ, -0x641c5e2a ;  /* 0x9be3a1d6ff107424 */ /* 0x001fc400078e00ff */
[----:B------:R-:W-:Y:S01]  /*0550*/  IMAD.MOV.U32 R17, RZ, RZ, 0x3fe7ba9f ;  /* 0x3fe7ba9fff117424 */ /* 0x000fe200078e00ff */
[----:B-1----:R-:W-:-:S04]  /*0560*/  FSETP.GEU.AND P0, PT, R0, 1.175494350822287508e-38, PT ;  /* 0x008000000000780b */ /* 0x002fc80003f0e000 */
[----:B------:R0:W-:Y:S09]  /*0570*/  STL.64 [R1+0xd0], R16 ;  /* 0x0000d01001007387 */ /* 0x0001f20000100a00 */
[----:B------:R-:W-:Y:S01]  /*0580*/  @!P0 FMUL R0, R0, 8388608 ;  /* 0x4b00000000008820 */ /* 0x000fe20000400000 */
[----:B0-----:R-:W-:-:S03]  /*0590*/  IADD3 R16, P1, PT, R19, 0x48, RZ ;  /* 0x0000004813107810 */ /* 0x001fc60007f3e0ff */
[----:B------:R-:W-:Y:S02]  /*05a0*/  VIADD R2, R0, 0xc0d55555 ;  /* 0xc0d5555500027836 */ /* 0x000fe40000000000 */
[----:B------:R-:W-:Y:S01]  /*05b0*/  VIADD R15, R16, -UR4 ;  /* 0x80000004100f7c36 */ /* 0x000fe20008000000 */
[----:B------:R-:W-:Y:S01]  /*05c0*/  UMOV UR4, 0x2d20 ;  /* 0x00002d2000047882 */ /* 0x000fe20000000000 */
[----:B------:R-:W-:Y:S01]  /*05d0*/  IMAD.X R17, RZ, RZ, R18, P1 ;  /* 0x000000ffff117224 */ /* 0x000fe200008e0612 */
[----:B------:R-:W-:Y:S01]  /*05e0*/  LOP3.LUT R7, R2, 0xff800000, RZ, 0xc0, !PT ;  /* 0xff80000002077812 */ /* 0x000fe200078ec0ff */
[----:B------:R-:W-:Y:S01]  /*05f0*/  VIADD R2, R21, 0x300402 ;  /* 0x0030040215027836 */ /* 0x000fe20000000000 */
[----:B------:R0:W-:Y:S01]  /*0600*/  STL.64 [R15], R22 ;  /* 0x000000160f007387 */ /* 0x0001e20000100a00 */
[----:B------:R-:W-:Y:S01]  /*0610*/  IMAD.U32 R10, RZ, RZ, UR4 ;  /* 0x00000004ff0a7e24 */ /* 0x000fe2000f8e00ff */
[----:B------:R-:W-:Y:S01]  /*0620*/  I2FP.F32.S32 R14, R7 ;  /* 0x00000007000e7245 */ /* 0x000fe20000201400 */
[----:B------:R-:W-:Y:S01]  /*0630*/  IMAD.IADD R6, R0, 0x1, -R7 ;  /* 0x0000000100067824 */ /* 0x000fe200078e0a07 */
[----:B------:R1:W-:Y:S01]  /*0640*/  STL.64 [R15+0x10], R16 ;  /* 0x000010100f007387 */ /* 0x0003e20000100a00 */
[----:B--2---:R-:W-:Y:S01]  /*0650*/  DFMA R12, -R20, R2, 1 ;  /* 0x3ff00000140c742b */ /* 0x004fe20000000102 */
[----:B------:R-:W-:Y:S01]  /*0660*/  FSETP.GEU.AND P2, PT, |R2|, 5.8789094863358348022e-39, PT ;  /* 0x004004020200780b */ /* 0x000fe20003f4e200 */
[----:B------:R-:W-:Y:S01]  /*0670*/  FADD R6, R6, -1 ;  /* 0xbf80000006067421 */ /* 0x000fe20000000000 */
[----:B------:R1:W-:Y:S01]  /*0680*/  STL.64 [R15+0x18], R10 ;  /* 0x0000180a0f007387 */ /* 0x0003e20000100a00 */
[----:B------:R-:W-:-:S02]  /*0690*/  FSETP.NEU.AND P1, PT, R0, RZ, PT ;  /* 0x000000ff0000720b */ /* 0x000fc40003f2d000 */
[C---:B------:R-:W-:Y:S01]  /*06a0*/  FFMA R9, R6.reuse, -R9, 0.14084610342979431152 ;  /* 0x3e1039f606097423 */ /* 0x040fe20000000809 */
[----:B------:R1:W-:Y:S01]  /*06b0*/  STL.64 [R15+0x20], R28 ;  /* 0x0000201c0f007387 */ /* 0x0003e20000100a00 */
[----:B------:R-:W-:Y:S02]  /*06c0*/  DFMA R12, R12, R12, R12 ;  /* 0x0000000c0c0c722b */ /* 0x000fe4000000000c */
[C---:B------:R-:W-:Y:S01]  /*06d0*/  FFMA R9, R6.reuse, R9, -0.12148627638816833496 ;  /* 0xbdf8cdcc06097423 */ /* 0x040fe20000000009 */
[----:B------:R1:W-:Y:S03]  /*06e0*/  STL.64 [R15+0x8], R4 ;  /* 0x000008040f007387 */ /* 0x0003e60000100a00 */
[----:B------:R-:W-:Y:S02]  /*06f0*/  FFMA R9, R6, R9, 0.13980610668659210205 ;  /* 0x3e0f295506097423 */ /* 0x000fe40000000009 */
[----:B------:R-:W-:-:S02]  /*0700*/  DFMA R12, R2, R12, R2 ;  /* 0x0000000c020c722b */ /* 0x000fc40000000002 */
[----:B------:R-:W-:Y:S01]  /*0710*/  FFMA R9, R6, R9, -0.16684235632419586182 ;  /* 0xbe2ad8b906097423 */ /* 0x000fe20000000009 */
[----:B------:R-:W-:-:S03]  /*0720*/  VIADD R2, R1, 0x78 ;  /* 0x0000007801027836 */ /* 0x000fc60000000000 */
[----:B------:R-:W-:-:S04]  /*0730*/  FFMA R9, R6, R9, 0.20012299716472625732 ;  /* 0x3e4ced0b06097423 */ /* 0x000fc80000000009 */
[----:B------:R-:W-:Y:S01]  /*0740*/  FFMA R3, R6, R9, -0.24999669194221496582 ;  /* 0xbe7fff2206037423 */ /* 0x000fe20000000009 */
[----:B------:R-:W-:-:S03]  /*0750*/  IMAD.MOV.U32 R9, RZ, RZ, RZ ;  /* 0x000000ffff097224 */ /* 0x000fc600078e00ff */
[C---:B------:R-:W-:Y:S02]  /*0760*/  FFMA R3, R6.reuse, R3, 0.33333182334899902344 ;  /* 0x3eaaaa7806037423 */ /* 0x040fe40000000003 */
[----:B------:R1:W-:Y:S02]  /*0770*/  STL.64 [R15+0x28], R8 ;  /* 0x000028080f007387 */ /* 0x0003e40000100a00 */
[----:B0-----:R-:W-:Y:S01]  /*0780*/  FFMA R23, R6, R3, -0.5 ;  /* 0xbf00000006177423 */ /* 0x001fe20000000003 */
[----:B------:R-:W-:Y:S02]  /*0790*/  FSEL R3, RZ, -23, P0 ;  /* 0xc1b80000ff037808 */ /* 0x000fe40000000000 */
[----:B------:R-:W-:Y:S01]  /*07a0*/  ISETP.GT.U32.AND P0, PT, R0, 0x7f7fffff, PT ;  /* 0x7f7fffff0000780c */ /* 0x000fe20003f04070 */
[----:B------:R-:W-:Y:S02]  /*07b0*/  FMUL R23, R6, R23 ;  /* 0x0000001706177220 */ /* 0x000fe40000400000 */
[----:B------:R-:W-:-:S02]  /*07c0*/  FFMA R3, R14, 1.1920928955078125e-07, R3 ;  /* 0x340000000e037823 */ /* 0x000fc40000000003 */
[----:B------:R-:W-:Y:S01]  /*07d0*/  FFMA R14, R6, R23, R6 ;  /* 0x00000017060e7223 */ /* 0x000fe20000000006 */
[----:B------:R-:W-:Y:S01]  /*07e0*/  DFMA R6, -R20, R12, 1 ;  /* 0x3ff000001406742b */ /* 0x000fe2000000010c */
[----:B------:R-:W-:Y:S02]  /*07f0*/  IMAD.MOV.U32 R23, RZ, RZ, 0x7f800000 ;  /* 0x7f800000ff177424 */ /* 0x000fe400078e00ff */
[----:B------:R-:W-:-:S04]  /*0800*/  FFMA R3, R3, 0.69314718246459960938, R14 ;  /* 0x3f31721803037823 */ /* 0x000fc8000000000e */
[----:B------:R-:W-:Y:S01]  /*0810*/  @P0 FFMA R3, R0, R23, +INF ;  /* 0x7f80000000030423 */ /* 0x000fe20000000017 */
[----:B------:R-:W-:-:S04]  /*0820*/  DFMA R12, R12, R6, R12 ;  /* 0x000000060c0c722b */ /* 0x000fc8000000000c */
[----:B------:R-:W-:Y:S01]  /*0830*/  FSEL R0, -R3, +INF , P1 ;  /* 0x7f80000003007808 */ /* 0x000fe20000800100 */
[----:B-1----:R-:W-:Y:S06]  /*0840*/  @P2 BRA `(.L_x_1) ;  /* 0x0000000000102947 */ /* 0x002fec0003800000 */
[----:B------:R-:W-:Y:S02]  /*0850*/  LOP3.LUT R3, R21, 0x7fffffff, RZ, 0xc0, !PT ;  /* 0x7fffffff15037812 */ /* 0x000fe400078ec0ff */
[----:B------:R-:W-:-:S03]  /*0860*/  MOV R4, 0x890 ;  /* 0x0000089000047802 */ /* 0x000fc60000000f00 */
[----:B------:R-:W-:-:S07]  /*0870*/  VIADD R14, R3, 0xfff00000 ;  /* 0xfff00000030e7836 */ /* 0x000fce0000000000 */
[----:B------:R-:W-:Y:S05]  /*0880*/  CALL.REL.NOINC `($__internal_0_$__cuda_sm20_dblrcp_rn_slowpath_v3) ;  /* 0x0000003400307944 */ /* 0x000fea0003c00000 */
.L_x_1:
[----:B------:R-:W-:Y:S05]  /*0890*/  BSYNC.RECONVERGENT B0 ;  /* 0x0000000000007941 */ /* 0x000fea0003800200 */
.L_x_0:
[C---:B------:R-:W-:Y:S01]  /*08a0*/  FMUL R3, |R0|.reuse, 16777216 ;  /* 0x4b80000000037820 */ /* 0x040fe20000400200 */
[----:B------:R-:W-:Y:S01]  /*08b0*/  FSETP.GEU.AND P0, PT, |R0|, 1.175494350822287508e-38, PT ;  /* 0x008000000000780b */ /* 0x000fe20003f0e200 */
[----:B------:R-:W-:Y:S01]  /*08c0*/  IMAD.MOV.U32 R15, RZ, RZ, 0x3a2c32e4 ;  /* 0x3a2c32e4ff0f7424 */ /* 0x000fe200078e00ff */
[----:B------:R0:W1:Y:S01]  /*08d0*/  F2F.F32.F64 R13, R12 ;  /* 0x0000000c000d7310 */ /* 0x0000620000301000 */
[----:B------:R-:W-:Y:S01]  /*08e0*/  BSSY.RECONVERGENT B0, `(.L_x_2) ;  /* 0x0000057000007945 */ /* 0x000fe20003800200 */
[----:B------:R-:W-:Y:S01]  /*08f0*/  FSEL R3, R3, |R0|, !P0 ;  /* 0x4000000003037208 */ /* 0x000fe20004000000 */
[----:B------:R-:W-:-:S04]  /*0900*/  IMAD.MOV.U32 R23, RZ, RZ, 0x3f800000 ;  /* 0x3f800000ff177424 */ /* 0x000fc800078e00ff */
[----:B------:R-:W-:Y:S01]  /*0910*/  VIADD R4, R3, 0xc0cafb0d ;  /* 0xc0cafb0d03047836 */ /* 0x000fe20000000000 */
[----:B0-----:R-:W-:-:S04]  /*0920*/  MOV R12, 0x391fcb8e ;  /* 0x391fcb8e000c7802 */ /* 0x001fc80000000f00 */
[----:B------:R-:W-:-:S05]  /*0930*/  LOP3.LUT R4, R4, 0xff800000, RZ, 0xc0, !PT ;  /* 0xff80000004047812 */ /* 0x000fca00078ec0ff */
[----:B------:R-:W-:Y:S01]  /*0940*/  IMAD.IADD R3, R3, 0x1, -R4 ;  /* 0x0000000103037824 */ /* 0x000fe200078e0a04 */
[----:B------:R-:W-:-:S03]  /*0950*/  I2FP.F32.S32 R4, R4 ;  /* 0x0000000400047245 */ /* 0x000fc60000201400 */
[C---:B------:R-:W-:Y:S01]  /*0960*/  FADD R6, R3.reuse, 1 ;  /* 0x3f80000003067421 */ /* 0x040fe20000000000 */
[----:B------:R-:W-:Y:S01]  /*0970*/  FADD R5, R3, -1 ;  /* 0xbf80000003057421 */ /* 0x000fe20000000000 */
[----:B------:R-:W-:-:S03]  /*0980*/  FSEL R3, RZ, -24, P0 ;  /* 0xc1c00000ff037808 */ /* 0x000fc60000000000 */
[----:B------:R-:W-:Y:S01]  /*0990*/  FADD R7, R5, R5 ;  /* 0x0000000505077221 */ /* 0x000fe20000000000 */
[----:B------:R-:W0:Y:S01]  /*09a0*/  MUFU.RCP R6, R6 ;  /* 0x0000000600067308 */ /* 0x000e220000001000 */
[----:B------:R-:W-:Y:S02]  /*09b0*/  FFMA R3, R4, 1.1920928955078125e-07, R3 ;  /* 0x3400000004037823 */ /* 0x000fe40000000003 */
[----:B0-----:R-:W-:-:S04]  /*09c0*/  FMUL R14, R6, R7 ;  /* 0x00000007060e7220 */ /* 0x001fc80000400000 */
[----:B------:R-:W-:Y:S01]  /*09d0*/  FADD R7, R5, -R14 ;  /* 0x8000000e05077221 */ /* 0x000fe20000000000 */
[CC--:B------:R-:W-:Y:S01]  /*09e0*/  FMUL R4, R14.reuse, R14.reuse ;  /* 0x0000000e0e047220 */ /* 0x0c0fe20000400000 */
[----:B------:R-:W-:Y:S02]  /*09f0*/  FFMA R22, R14, 1.4426950216293334961, R3 ;  /* 0x3fb8aa3b0e167823 */ /* 0x000fe40000000003 */
[----:B------:R-:W-:Y:S01]  /*0a00*/  FADD R20, R7, R7 ;  /* 0x0000000707147221 */ /* 0x000fe20000000000 */
[C---:B------:R-:W-:Y:S01]  /*0a10*/  FFMA R7, R4.reuse, R15, 0.0032181653659790754318 ;  /* 0x3b52e7db04077423 */ /* 0x040fe2000000000f */
[----:B------:R-:W-:Y:S02]  /*0a20*/  FADD R3, R3, -R22 ;  /* 0x8000001603037221 */ /* 0x000fe40000000000 */
[----:B------:R-:W-:Y:S01]  /*0a30*/  FFMA R5, R5, -R14, R20 ;  /* 0x8000000e05057223 */ /* 0x000fe20000000014 */
[----:B------:R-:W-:Y:S01]  /*0a40*/  FFMA R7, R4, R7, 0.018033718690276145935 ;  /* 0x3c93bb7304077423 */ /* 0x000fe20000000007 */
[----:B------:R-:W-:-:S02]  /*0a50*/  FFMA R20, R14, 1.4426950216293334961, R3 ;  /* 0x3fb8aa3b0e147823 */ /* 0x000fc40000000003 */
[----:B------:R-:W-:Y:S01]  /*0a60*/  FMUL R5, R6, R5 ;  /* 0x0000000506057220 */ /* 0x000fe20000400000 */
[----:B------:R-:W-:-:S03]  /*0a70*/  FFMA R7, R4, R7, 0.12022458761930465698 ;  /* 0x3df6384f04077423 */ /* 0x000fc60000000007 */
[----:B------:R-:W-:Y:S01]  /*0a80*/  FFMA R3, R5, 1.4426950216293334961, R20 ;  /* 0x3fb8aa3b05037823 */ /* 0x000fe20000000014 */
[----:B------:R-:W-:-:S03]  /*0a90*/  FMUL R7, R4, R7 ;  /* 0x0000000704077220 */ /* 0x000fc60000400000 */
[----:B------:R-:W-:Y:S01]  /*0aa0*/  FFMA R4, R14, 1.9251366722983220825e-08, R3 ;  /* 0x32a55e340e047823 */ /* 0x000fe20000000003 */
[----:B------:R-:W-:-:S04]  /*0ab0*/  FMUL R3, R7, 3 ;  /* 0x4040000007037820 */ /* 0x000fc80000400000 */
[----:B------:R-:W-:-:S04]  /*0ac0*/  FFMA R3, R5, R3, R4 ;  /* 0x0000000305037223 */ /* 0x000fc80000000004 */
[----:B------:R-:W-:-:S04]  /*0ad0*/  FFMA R3, R14, R7, R3 ;  /* 0x000000070e037223 */ /* 0x000fc80000000003 */
[----:B------:R-:W-:-:S04]  /*0ae0*/  FADD R5, R22, R3 ;  /* 0x0000000316057221 */ /* 0x000fc80000000000 */
[----:B-1----:R-:W-:Y:S01]  /*0af0*/  FMUL R4, R13, R5 ;  /* 0x000000050d047220 */ /* 0x002fe20000400000 */
[----:B------:R-:W-:-:S03]  /*0b00*/  FADD R22, -R22, R5 ;  /* 0x0000000516167221 */ /* 0x000fc60000000100 */
[----:B------:R-:W0:Y:S01]  /*0b10*/  FRND R7, R4 ;  /* 0x0000000400077307 */ /* 0x000e220000201000 */
[----:B------:R-:W-:Y:S01]  /*0b20*/  FADD R22, R3, -R22 ;  /* 0x8000001603167221 */ /* 0x000fe20000000000 */
[C---:B------:R-:W-:Y:S01]  /*0b30*/  FFMA R5, R13.reuse, R5, -R4 ;  /* 0x000000050d057223 */ /* 0x040fe20000000804 */
[C---:B------:R-:W-:Y:S01]  /*0b40*/  FMUL R3, R13.reuse, 0.5 ;  /* 0x3f0000000d037820 */ /* 0x040fe20000400000 */
[C---:B------:R-:W-:Y:S02]  /*0b50*/  FSETP.GT.AND P1, PT, |R4|.reuse, 152, PT ;  /* 0x431800000400780b */ /* 0x040fe40003f24200 */
[----:B------:R-:W-:Y:S01]  /*0b60*/  FFMA R5, R13, R22, R5 ;  /* 0x000000160d057223 */ /* 0x000fe20000000005 */
[C---:B------:R-:W-:Y:S02]  /*0b70*/  FSETP.GEU.AND P2, PT, R4.reuse, RZ, PT ;  /* 0x000000ff0400720b */ /* 0x040fe40003f4e000 */
[----:B------:R-:W1:Y:S01]  /*0b80*/  FRND.TRUNC R3, R3 ;  /* 0x0000000300037307 */ /* 0x000e62000020d000 */
[----:B0-----:R-:W-:Y:S01]  /*0b90*/  FADD R6, R4, -R7 ;  /* 0x8000000704067221 */ /* 0x001fe20000000000 */
[----:B------:R-:W-:-:S03]  /*0ba0*/  FSETP.GT.AND P0, PT, R7, RZ, PT ;  /* 0x000000ff0700720b */ /* 0x000fc60003f04000 */
[----:B------:R-:W-:Y:S01]  /*0bb0*/  FADD R5, R5, R6 ;  /* 0x0000000605057221 */ /* 0x000fe20000000000 */
[----:B------:R-:W-:Y:S02]  /*0bc0*/  SEL R7, RZ, 0x83000000, P0 ;  /* 0x83000000ff077807 */ /* 0x000fe40000000000 */
[----:B------:R-:W-:Y:S01]  /*0bd0*/  FSETP.NEU.AND P0, PT, R13, RZ, PT ;  /* 0x000000ff0d00720b */ /* 0x000fe20003f0d000 */
[----:B------:R-:W-:Y:S01]  /*0be0*/  FFMA R6, R5, R12, 0.0013391353422775864601 ;  /* 0x3aaf85ed05067423 */ /* 0x000fe2000000000c */
[----:B-1----:R-:W-:Y:S01]  /*0bf0*/  FADD R3, R3, R3 ;  /* 0x0000000303037221 */ /* 0x002fe20000000000 */
[----:B------:R-:W0:Y:S01]  /*0c00*/  F2I.NTZ R12, R4 ;  /* 0x00000004000c7305 */ /* 0x000e220000203100 */
[----:B------:R-:W-:Y:S01]  /*0c10*/  FSETP.EQ.OR P0, PT, R0, 1, !P0 ;  /* 0x3f8000000000780b */ /* 0x000fe20004702400 */
[----:B------:R-:W-:-:S04]  /*0c20*/  FFMA R6, R5, R6, 0.0096188392490148544312 ;  /* 0x3c1d985605067423 */ /* 0x000fc80000000006 */
[----:B------:R-:W-:-:S04]  /*0c30*/  FFMA R6, R5, R6, 0.055503588169813156128 ;  /* 0x3d6357bb05067423 */ /* 0x000fc80000000006 */
[----:B------:R-:W-:-:S04]  /*0c40*/  FFMA R6, R5, R6, 0.24022644758224487305 ;  /* 0x3e75fdec05067423 */ /* 0x000fc80000000006 */
[----:B------:R-:W-:Y:S01]  /*0c50*/  FFMA R6, R5, R6, 0.69314718246459960938 ;  /* 0x3f31721805067423 */ /* 0x000fe20000000006 */
[----:B0-----:R-:W-:-:S03]  /*0c60*/  IMAD R12, R12, 0x800000, -R7 ;  /* 0x008000000c0c7824 */ /* 0x001fc600078e0a07 */
[----:B------:R-:W-:Y:S01]  /*0c70*/  FFMA R6, R5, R6, 1 ;  /* 0x3f80000005067423 */ /* 0x000fe20000000006 */
[----:B------:R-:W-:-:S04]  /*0c80*/  VIADD R5, R7, 0x7f000000 ;  /* 0x7f00000007057836 */ /* 0x000fc80000000000 */
[----:B------:R-:W-:-:S04]  /*0c90*/  FMUL R5, R6, R5 ;  /* 0x0000000506057220 */ /* 0x000fc80000400000 */
[----:B------:R-:W-:Y:S01]  /*0ca0*/  FMUL R5, R5, R12 ;  /* 0x0000000c05057220 */ /* 0x000fe20000400000 */
[----:B------:R-:W-:Y:S01]  /*0cb0*/  @P1 FSEL R5, RZ, +INF , !P2 ;  /* 0x7f800000ff051808 */ /* 0x000fe20005000000 */
[----:B------:R-:W-:Y:S06]  /*0cc0*/  @P0 BRA `(.L_x_3) ;  /* 0x0000000000600947 */ /* 0x000fec0003800000 */
[----:B------:R-:W-:-:S04]  /*0cd0*/  FSETP.NAN.AND P0, PT, |R13|, |R13|, PT ;  /* 0x4000000d0d00720b */ /* 0x000fc80003f08200 */
[----:B------:R-:W-:-:S13]  /*0ce0*/  FSETP.NUM.AND P0, PT, |R0|, |R0|, !P0 ;  /* 0x400000000000720b */ /* 0x000fda0004707200 */
[----:B------:R-:W-:Y:S01]  /*0cf0*/  @!P0 FADD R23, R0, R13 ;  /* 0x0000000d00178221 */ /* 0x000fe20000000000 */
[----:B------:R-:W-:Y:S06]  /*0d00*/  @!P0 BRA `(.L_x_3) ;  /* 0x0000000000508947 */ /* 0x000fec0003800000 */
[----:B------:R-:W-:Y:S01]  /*0d10*/  FSETP.NEU.AND P0, PT, |R0|, +INF , PT ;  /* 0x7f8000000000780b */ /* 0x000fe20003f0d200 */
[----:B------:R-:W-:-:S03]  /*0d20*/  FADD R3, R13, -R3 ;  /* 0x800000030d037221 */ /* 0x000fc60000000000 */
[----:B------:R-:W-:-:S04]  /*0d30*/  FSETP.NEU.AND P0, PT, R0, RZ, P0 ;  /* 0x000000ff0000720b */ /* 0x000fc8000070d000 */
[----:B------:R-:W-:Y:S02]  /*0d40*/  FSETP.GEU.OR P1, PT, R13, RZ, P0 ;  /* 0x000000ff0d00720b */ /* 0x000fe4000072e400 */
[----:B------:R-:W-:-:S07]  /*0d50*/  FSETP.NEU.AND P2, PT, |R3|, 1, !P0 ;  /* 0x3f8000000300780b */ /* 0x000fce000474d200 */
[----:B------:R-:W-:-:S05]  /*0d60*/  @!P0 FADD R4, R0, R0 ;  /* 0x0000000000048221 */ /* 0x000fca0000000000 */
[----:B------:R-:W-:-:S04]  /*0d70*/  @!P1 LOP3.LUT R4, R4, 0x7f800000, RZ, 0x3c, !PT ;  /* 0x7f80000004049812 */ /* 0x000fc800078e3cff */
[----:B------:R-:W-:-:S05]  /*0d80*/  @P2 LOP3.LUT R4, R4, 0x7fffffff, RZ, 0xc0, !PT ;  /* 0x7fffffff04042812 */ /* 0x000fca00078ec0ff */
[----:B------:R-:W-:Y:S01]  /*0d90*/  @!P0 IMAD.MOV.U32 R23, RZ, RZ, R4 ;  /* 0x000000ffff178224 */ /* 0x000fe200078e0004 */
[----:B------:R-:W-:Y:S06]  /*0da0*/  @!P0 BRA `(.L_x_3) ;  /* 0x0000000000288947 */ /* 0x000fec0003800000 */
[----:B------:R-:W-:Y:S02]  /*0db0*/  FSETP.NEU.AND P0, PT, |R13|, +INF , PT ;  /* 0x7f8000000d00780b */ /* 0x000fe40003f0d200 */
[----:B------:R-:W-:-:S13]  /*0dc0*/  FSETP.EQ.AND P1, PT, R0, -1, PT ;  /* 0xbf8000000000780b */ /* 0x000fda0003f22000 */
[----:B------:R-:W-:Y:S05]  /*0dd0*/  @!P0 BRA P1, `(.L_x_3) ;  /* 0x00000000001c8947 */ /* 0x000fea0000800000 */
[----:B------:R-:W-:Y:S01]  /*0de0*/  FSETP.GEU.AND P1, PT, R0, RZ, PT ;  /* 0x000000ff0000720b */ /* 0x000fe20003f2e000 */
[----:B------:R-:W-:-:S12]  /*0df0*/  IMAD.MOV.U32 R23, RZ, RZ, R5 ;  /* 0x000000ffff177224 */ /* 0x000fd800078e0005 */
[----:B------:R-:W0:Y:S01]  /*0e00*/  @!P1 FRND.FLOOR R0, R13 ;  /* 0x0000000d00009307 */ /* 0x000e220000205000 */
[----:B------:R-:W-:Y:S02]  /*0e10*/  @!P1 FSETP.NEU.AND P2, PT, |R3|, 1, PT ;  /* 0x3f8000000300980b */ /* 0x000fe40003f4d200 */
[----:B0-----:R-:W-:Y:S02]  /*0e20*/  @!P1 FSETP.NEU.AND P0, PT, R0, R13, PT ;  /* 0x0000000d0000920b */ /* 0x001fe40003f0d000 */
[----:B------:R-:W-:-:S04]  /*0e30*/  @!P1 FSEL R0, R5, -R5, P2 ;  /* 0x8000000505009208 */ /* 0x000fc80001000000 */
[----:B------:R-:W-:-:S07]  /*0e40*/  @!P1 FSEL R23, R0, +QNAN , !P0 ;  /* 0x7fffffff00179808 */ /* 0x000fce0004000000 */
.L_x_3:
[----:B------:R-:W-:Y:S05]  /*0e50*/  BSYNC.RECONVERGENT B0 ;  /* 0x0000000000007941 */ /* 0x000fea0003800200 */
.L_x_2:
[----:B------:R0:W-:Y:S01]  /*0e60*/  STL.64 [R1+0x30], R10 ;  /* 0x0000300a01007387 */ /* 0x0001e20000100a00 */
[----:B------:R-:W-:Y:S01]  /*0e70*/  IADD3 R25, P0, PT, R19, 0x1e8, RZ ;  /* 0x000001e813197810 */ /* 0x000fe20007f1e0ff */
[----:B------:R-:W-:Y:S02]  /*0e80*/  HFMA2 R21, -RZ, RZ, 0, 0 ;  /* 0x00000000ff157431 */ /* 0x000fe400000001ff */
[----:B------:R-:W-:Y:S01]  /*0e90*/  IMAD.MOV.U32 R4, RZ, RZ, R27 ;  /* 0x000000ffff047224 */ /* 0x000fe200078e001b */
[----:B------:R0:W-:Y:S01]  /*0ea0*/  STL.64 [R1+0x40], R8 ;  /* 0x0000400801007387 */ /* 0x0001e20000100a00 */
[----:B------:R-:W-:Y:S01]  /*0eb0*/  IMAD.MOV.U32 R5, RZ, RZ, R26 ;  /* 0x000000ffff057224 */ /* 0x000fe200078e001a */
[----:B------:R-:W-:Y:S01]  /*0ec0*/  MOV R20, 0xf10 ;  /* 0x00000f1000147802 */ /* 0x000fe20000000f00 */
[----:B------:R-:W-:Y:S02]  /*0ed0*/  IMAD.MOV.U32 R6, RZ, RZ, R16 ;  /* 0x000000ffff067224 */ /* 0x000fe400078e0010 */
[----:B------:R-:W-:-:S02]  /*0ee0*/  IMAD.MOV.U32 R7, RZ, RZ, R17 ;  /* 0x000000ffff077224 */ /* 0x000fc400078e0011 */
[----:B------:R-:W-:-:S07]  /*0ef0*/  IMAD.X R22, RZ, RZ, R18, P0 ;  /* 0x000000ffff167224 */ /* 0x000fce00000e0612 */
[----:B0-----:R-:W-:Y:S05]  /*0f00*/  CALL.REL.NOINC `($integrate$_ZN5nvstd8functionIFvRKdRdEE13__make_clonerIZ9integratePdS7_S7_S7_S7_EUlS2_S3_E_E12__clone_dataERS5_RKS5_) ;  /* 0x0000001c004c7944 */ /* 0x001fea0003c00000 */
[----:B------:R-:W2:Y:S01]  /*0f10*/  LDL.64 R14, [R1+0x28] ;  /* 0x00002800010e7983 */ /* 0x000ea20000100a00 */
[----:B------:R-:W0:Y:S03]  /*0f20*/  LDC.64 R12, c[0x0][0x398] ;  /* 0x0000e600ff0c7b82 */ /* 0x000e260000000a00 */
[----:B------:R-:W3:Y:S04]  /*0f30*/  LDL.64 R4, [R1+0x40] ;  /* 0x0000400001047983 */ /* 0x000ee80000100a00 */
[----:B------:R-:W4:Y:S01]  /*0f40*/  LDL.64 R6, [R1+0x30] ;  /* 0x0000300001067983 */ /* 0x000f220000100a00 */
[----:B0-----:R-:W-:-:S06]  /*0f50*/  IMAD.WIDE R12, R24, 0x8, R12 ;  /* 0x00000008180c7825 */ /* 0x001fcc00078e020c */
[----:B------:R-:W5:Y:S01]  /*0f60*/  LDG.E.64 R12, desc[UR36][R12.64] ;  /* 0x000000240c0c7981 */ /* 0x000f62000c1e1b00 */
[----:B--2---:R-:W-:-:S04]  /*0f70*/  ISETP.NE.U32.AND P0, PT, R14, R27, PT ;  /* 0x0000001b0e00720c */ /* 0x004fc80003f05070 */
[----:B------:R-:W-:-:S13]  /*0f80*/  ISETP.NE.AND.EX P0, PT, R15, R26, PT, P0 ;  /* 0x0000001a0f00720c */ /* 0x000fda0003f05300 */
[----:B------:R-:W2:Y:S04]  /*0f90*/  @!P0 LDL.64 R8, [R1+0x18] ;  /* 0x0000180001088983 */ /* 0x000ea80000100a00 */
[----:B------:R-:W2:Y:S01]  /*0fa0*/  @!P0 LDL.64 R10, [R1+0x20] ;  /* 0x00002000010a8983 */ /* 0x000ea20000100a00 */
[----:B------:R-:W-:Y:S02]  /*0fb0*/  @!P0 IMAD.MOV.U32 R14, RZ, RZ, R25 ;  /* 0x000000ffff0e8224 */ /* 0x000fe400078e0019 */
[----:B------:R-:W-:Y:S01]  /*0fc0*/  @!P0 IMAD.MOV.U32 R15, RZ, RZ, R22 ;  /* 0x000000ffff0f8224 */ /* 0x000fe200078e0016 */
[----:B------:R0:W-:Y:S04]  /*0fd0*/  STL.64 [R1+0x208], R28 ;  /* 0x0002081c01007387 */ /* 0x0001e80000100a00 */
[----:B------:R0:W-:Y:S04]  /*0fe0*/  STL.64 [R1+0x1f8], R14 ;  /* 0x0001f80e01007387 */ /* 0x0001e80000100a00 */
[----:B---3--:R0:W-:Y:S04]  /*0ff0*/  STL.64 [R1+0x210], R4 ;  /* 0x0002100401007387 */ /* 0x0081e80000100a00 */
[----:B----4-:R0:W-:Y:S04]  /*1000*/  STL.64 [R1+0x200], R6 ;  /* 0x0002000601007387 */ /* 0x0101e80000100a00 */
[----:B-----5:R0:W-:Y:S04]  /*1010*/  STL.64 [R1+0xf8], R12 ;  /* 0x0000f80c01007387 */ /* 0x0201e80000100a00 */
[----:B------:R0:W-:Y:S04]  /*1020*/  STL.64 [R1+0x38], RZ ;  /* 0x000038ff01007387 */ /* 0x0001e80000100a00 */
[----:B------:R0:W-:Y:S04]  /*1030*/  STL.64 [R1+0x40], RZ ;  /* 0x000040ff01007387 */ /* 0x0001e80000100a00 */
[----:B------:R0:W-:Y:S01]  /*1040*/  STL.64 [R1+0x30], RZ ;  /* 0x000030ff01007387 */ /* 0x0001e20000100a00 */
[----:B------:R-:W-:Y:S01]  /*1050*/  BSSY.RECONVERGENT B10, `(.L_x_4) ;  /* 0x00001780000a7945 */ /* 0x000fe20003800200 */
[----:B------:R-:W-:-:S02]  /*1060*/  CS2R R30, SRZ ;  /* 0x00000000001e7805 */ /* 0x000fc4000001ff00 */
[----:B--2---:R0:W-:Y:S04]  /*1070*/  @!P0 STL.64 [R1+0x1e8], R8 ;  /* 0x0001e80801008387 */ /* 0x0041e80000100a00 */
[----:B------:R0:W-:Y:S01]  /*1080*/  @!P0 STL.64 [R1+0x1f0], R10 ;  /* 0x0001f00a01008387 */ /* 0x0001e20000100a00 */
[----:B------:R-:W-:-:S13]  /*1090*/  FSETP.GT.AND P0, PT, R23, RZ, PT ;  /* 0x000000ff1700720b */ /* 0x000fda0003f04000 */
[----:B0-----:R-:W-:Y:S05]  /*10a0*/  @!P0 BRA `(.L_x_5) ;  /* 0x0000001400c88947 */ /* 0x001fea0003800000 */
[----:B------:R-:W0:Y:S01]  /*10b0*/  LDCU UR4, c[0x0][0x2f8] ;  /* 0x00005f00ff0477ac */ /* 0x000e220008000800 */
[C---:B------:R-:W-:Y:S01]  /*10c0*/  IADD3 RZ, P0, PT, R19.reuse, 0x1a8, RZ ;  /* 0x000001a813ff7810 */ /* 0x040fe20007f1e0ff */
[----:B------:R-:W-:Y:S01]  /*10d0*/  BSSY.RECONVERGENT B9, `(.L_x_6) ;  /* 0x000016b000097945 */ /* 0x000fe20003800200 */
[----:B------:R-:W-:Y:S01]  /*10e0*/  IADD3 R26, P1, PT, R19, 0x1b0, RZ ;  /* 0x000001b0131a7810 */ /* 0x000fe20007f3e0ff */
[----:B------:R-:W-:Y:S01]  /*10f0*/  VIADD R28, R1, 0xb8 ;  /* 0x000000b8011c7836 */ /* 0x000fe20000000000 */
[----:B------:R-:W-:Y:S01]  /*1100*/  CS2R R30, SRZ ;  /* 0x00000000001e7805 */ /* 0x000fe2000001ff00 */
[----:B------:R-:W-:Y:S01]  /*1110*/  IMAD.MOV.U32 R38, RZ, RZ, -0x1dcf73c6 ;  /* 0xe2308c3aff267424 */ /* 0x000fe200078e00ff */
[----:B------:R-:W-:Y:S01]  /*1120*/  CS2R R36, SRZ ;  /* 0x0000000000247805 */ /* 0x000fe2000001ff00 */
[----:B------:R-:W-:Y:S02]  /*1130*/  IMAD.MOV.U32 R39, RZ, RZ, 0x3e45798e ;  /* 0x3e45798eff277424 */ /* 0x000fe400078e00ff */
[----:B------:R-:W-:-:S02]  /*1140*/  IMAD.X R17, RZ, RZ, R18, P0 ;  /* 0x000000ffff117224 */ /* 0x000fc400000e0612 */
[----:B------:R-:W-:Y:S02]  /*1150*/  IMAD.X R25, RZ, RZ, R18, P1 ;  /* 0x000000ffff197224 */ /* 0x000fe400008e0612 */
[----:B0-----:R-:W-:-:S07]  /*1160*/  VIADD R27, R27, -UR4 ;  /* 0x800000041b1b7c36 */ /* 0x001fce0008000000 */
.L_x_29:
[----:B------:R-:W-:Y:S01]  /*1170*/  BSSY.RECONVERGENT B8, `(.L_x_7) ;  /* 0x0000157000087945 */ /* 0x000fe20003800200 */
[----:B------:R-:W-:-:S07]  /*1180*/  IMAD.MOV.U32 R29, RZ, RZ, RZ ;  /* 0x000000ffff1d7224 */ /* 0x000fce00078e00ff */
.L_x_28:
[----:B------:R-:W-:Y:S01]  /*1190*/  DMUL R4, R38, 0.5 ;  /* 0x3fe0000026047828 */ /* 0x000fe20000000000 */
[----:B------:R0:W-:Y:S01]  /*11a0*/  STL.64 [R1+0x110], RZ ;  /* 0x000110ff01007387 */ /* 0x0001e20000100a00 */
[----:B------:R-:W-:Y:S01]  /*11b0*/  BSSY.RECONVERGENT B7, `(.L_x_8) ;  /* 0x0000046000077945 */ /* 0x000fe20003800200 */
[----:B------:R-:W-:Y:S02]  /*11c0*/  IMAD.MOV.U32 R0, RZ, RZ, RZ ;  /* 0x000000ffff007224 */ /* 0x000fe400078e00ff */
[----:B------:R0:W-:Y:S03]  /*11d0*/  STL.64 [R1+0x118], RZ ;  /* 0x000118ff01007387 */ /* 0x0001e60000100a00 */
[----:B------:R-:W-:Y:S01]  /*11e0*/  DADD R6, R4, R36 ;  /* 0x0000000004067229 */ /* 0x000fe20000000024 */
[----:B------:R0:W-:Y:S04]  /*11f0*/  STL.64 [R1+0x1c0], R4 ;  /* 0x0001c00401007387 */ /* 0x0001e80000100a00 */
[----:B------:R0:W-:Y:S04]  /*1200*/  STL [R1+0x1e0], RZ ;  /* 0x0001e0ff01007387 */ /* 0x0001e80000100800 */
[----:B------:R0:W-:Y:S02]  /*1210*/  STL.64 [R1+0x1b8], R6 ;  /* 0x0001b80601007387 */ /* 0x0001e40000100a00 */
.L_x_11:
[----:B------:R-:W-:Y:S01]  /*1220*/  SHF.L.U32 R3, R0, 0x1, RZ ;  /* 0x0000000100037819 */ /* 0x000fe200000006ff */
[----:B------:R-:W2:Y:S04]  /*1230*/  LDL.64 R10, [R1+0x1b8] ;  /* 0x0001b800010a7983 */ /* 0x000ea80000100a00 */
[C---:B------:R-:W-:Y:S01]  /*1240*/  VIADD R0, R3.reuse, 0x1 ;  /* 0x0000000103007836 */ /* 0x040fe20000000000 */
[----:B0-----:R-:W2:Y:S01]  /*1250*/  LDL.64 R6, [R1+0x1c0] ;  /* 0x0001c00001067983 */ /* 0x001ea20000100a00 */
[----:B------:R-:W-:-:S03]  /*1260*/  IMAD R3, R3, 0x8, R28 ;  /* 0x0000000803037824 */ /* 0x000fc600078e021c */
[----:B------:R0:W-:Y:S04]  /*1270*/  STL [R1+0x1e4], R0 ;  /* 0x0001e40001007387 */ /* 0x0001e80000100800 */
[----:B------:R-:W2:Y:S02]  /*1280*/  LDL.64 R4, [R3+0x8] ;  /* 0x0000080003047983 */ /* 0x000ea40000100a00 */
[----:B--2---:R-:W-:-:S07]  /*1290*/  DFMA R10, R4, R6, R10 ;  /* 0x00000006040a722b */ /* 0x004fce000000000a */
[----:B------:R0:W-:Y:S04]  /*12a0*/  STL.64 [R27], R10 ;  /* 0x0000000a1b007387 */ /* 0x0001e80000100a00 */
[----:B------:R0:W5:Y:S04]  /*12b0*/  LDL.64 R4, [R1+0x1f8] ;  /* 0x0001f80001047983 */ /* 0x0001680000100a00 */
[----:B------:R0:W5:Y:S01]  /*12c0*/  LDL.64 R12, [R1+0x200] ;  /* 0x00020000010c7983 */ /* 0x0001620000100a00 */
[C---:B------:R-:W-:Y:S01]  /*12d0*/  IADD3 R6, P0, PT, R19.reuse, 0x18, RZ ;  /* 0x0000001813067810 */ /* 0x040fe20007f1e0ff */
[----:B------:R-:W-:Y:S01]  /*12e0*/  VIADD R16, R19, 0x1a8 ;  /* 0x000001a813107836 */ /* 0x000fe20000000000 */
[----:B------:R-:W-:Y:S01]  /*12f0*/  BSSY.RECONVERGENT B6, `(.L_x_9) ;  /* 0x0000007000067945 */ /* 0x000fe20003800200 */
[----:B------:R-:W-:Y:S01]  /*1300*/  IMAD.MOV.U32 R9, RZ, RZ, R17 ;  /* 0x000000ffff097224 */ /* 0x000fe200078e0011 */
[----:B------:R-:W-:Y:S01]  /*1310*/  MOV R20, 0x1360 ;  /* 0x0000136000147802 */ /* 0x000fe20000000f00 */
[----:B------:R-:W-:-:S02]  /*1320*/  IMAD.X R7, RZ, RZ, R18, P0 ;  /* 0x000000ffff077224 */ /* 0x000fc400000e0612 */
[----:B------:R-:W-:Y:S02]  /*1330*/  IMAD.MOV.U32 R8, RZ, RZ, R16 ;  /* 0x000000ffff087224 */ /* 0x000fe400078e0010 */
[----:B0-----:R-:W-:-:S07]  /*1340*/  IMAD.MOV.U32 R21, RZ, RZ, 0x0 ;  /* 0x00000000ff157424 */ /* 0x001fce00078e00ff */
[----:B-----5:R-:W-:Y:S05]  /*1350*/  CALL.REL.NOINC R12 `(integrate) ;  /* 0xffffffec0c287344 */ /* 0x020fea0003c3ffff */
[----:B------:R-:W-:Y:S05]  /*1360*/  BSYNC.RECONVERGENT B6 ;  /* 0x0000000000067941 */ /* 0x000fea0003800200 */
.L_x_9:
[----:B------:R-:W2:Y:S04]  /*1370*/  LDL R3, [R1+0x1e4] ;  /* 0x0001e40001037983 */ /* 0x000ea80000100800 */
[----:B------:R-:W3:Y:S04]  /*1380*/  LDL.64 R6, [R1+0x1b8] ;  /* 0x0001b80001067983 */ /* 0x000ee80000100a00 */
[----:B------:R-:W3:Y:S04]  /*1390*/  LDL.64 R12, [R1+0x1c0] ;  /* 0x0001c000010c7983 */ /* 0x000ee80000100a00 */
[----:B------:R0:W5:Y:S04]  /*13a0*/  LDL.64 R4, [R1+0x1f8] ;  /* 0x0001f80001047983 */ /* 0x0001680000100a00 */
[----:B------:R0:W5:Y:S01]  /*13b0*/  LDL.64 R10, [R1+0x200] ;  /* 0x00020000010a7983 */ /* 0x0001620000100a00 */
[----:B--2---:R-:W-:-:S05]  /*13c0*/  IMAD R0, R3, 0x8, R2 ;  /* 0x0000000803007824 */ /* 0x004fca00078e0202 */
[----:B------:R-:W3:Y:S01]  /*13d0*/  LDL.64 R8, [R0+0x40] ;  /* 0x0000400000087983 */ /* 0x000ee20000100a00 */
[----:B------:R-:W-:Y:S01]  /*13e0*/  BSSY.RECONVERGENT B6, `(.L_x_10) ;  /* 0x000000a000067945 */ /* 0x000fe20003800200 */
[----:B------:R-:W-:Y:S01]  /*13f0*/  MOV R20, 0x1480 ;  /* 0x0000148000147802 */ /* 0x000fe20000000f00 */
[----:B------:R-:W-:Y:S01]  /*1400*/  IMAD.MOV.U32 R21, RZ, RZ, 0x0 ;  /* 0x00000000ff157424 */ /* 0x000fe200078e00ff */
[----:B---3--:R-:W-:-:S07]  /*1410*/  DFMA R12, -R8, R12, R6 ;  /* 0x0000000c080c722b */ /* 0x008fce0000000106 */
[----:B------:R0:W-:Y:S01]  /*1420*/  STL.64 [R1], R12 ;  /* 0x0000000c01007387 */ /* 0x0001e20000100a00 */
[----:B------:R-:W-:Y:S01]  /*1430*/  IMAD.MOV.U32 R6, RZ, RZ, R19 ;  /* 0x000000ffff067224 */ /* 0x000fe200078e0013 */
[----:B------:R-:W-:Y:S01]  /*1440*/  MOV R8, R26 ;  /* 0x0000001a00087202 */ /* 0x000fe20000000f00 */
[----:B------:R-:W-:Y:S02]  /*1450*/  IMAD.MOV.U32 R7, RZ, RZ, R18 ;  /* 0x000000ffff077224 */ /* 0x000fe400078e0012 */
[----:B------:R-:W-:-:S07]  /*1460*/  IMAD.MOV.U32 R9, RZ, RZ, R25 ;  /* 0x000000ffff097224 */ /* 0x000fce00078e0019 */
[----:B0----5:R-:W-:Y:S05]  /*1470*/  CALL.REL.NOINC R10 `(integrate) ;  /* 0xffffffe80ae07344 */ /* 0x021fea0003c3ffff */
[----:B------:R-:W-:Y:S05]  /*1480*/  BSYNC.RECONVERGENT B6 ;  /* 0x0000000000067941 */ /* 0x000fea0003800200 */
.L_x_10:
[----:B------:R-:W2:Y:S04]  /*1490*/  LDL R3, [R1+0x1e4] ;  /* 0x0001e40001037983 */ /* 0x000ea80000100800 */
[----:B------:R-:W3:Y:S04]  /*14a0*/  LDL.64 R4, [R1+0x1a8] ;  /* 0x0001a80001047983 */ /* 0x000ee80000100a00 */
[----:B------:R-:W3:Y:S04]  /*14b0*/  LDL.64 R8, [R1+0x1b0] ;  /* 0x0001b00001087983 */ /* 0x000ee80000100a00 */
[----:B------:R-:W4:Y:S01]  /*14c0*/  LDL.64 R12, [R1+0x110] ;  /* 0x00011000010c7983 */ /* 0x000f220000100a00 */
[----:B--2---:R-:W-:-:S05]  /*14d0*/  IMAD R3, R3, 0x8, R2 ;  /* 0x0000000803037824 */ /* 0x004fca00078e0202 */
[----:B------:R-:W4:Y:S01]  /*14e0*/  LDL.64 R6, [R3] ;  /* 0x0000000003067983 */ /* 0x000f220000100a00 */
[----:B---3--:R-:W-:-:S08]  /*14f0*/  DADD R10, R4, R8 ;  /* 0x00000000040a7229 */ /* 0x008fd00000000008 */
[----:B----4-:R-:W-:Y:S01]  /*1500*/  DFMA R6, R6, R10, R12 ;  /* 0x0000000a0606722b */ /* 0x010fe2000000000c */
[----:B------:R-:W2:Y:S06]  /*1510*/  LDL.64 R12, [R1+0x118] ;  /* 0x00011800010c7983 */ /* 0x000eac0000100a00 */
[----:B------:R1:W-:Y:S04]  /*1520*/  STL.64 [R1+0x110], R6 ;  /* 0x0001100601007387 */ /* 0x0003e80000100a00 */
[----:B------:R-:W2:Y:S01]  /*1530*/  LDL.64 R10, [R3] ;  /* 0x00000000030a7983 */ /* 0x000ea20000100a00 */
[----:B------:R-:W-:-:S08]  /*1540*/  DADD R8, |R4|, |R8| ;  /* 0x0000000004087229 */ /* 0x000fd00000000608 */
[----:B--2---:R-:W-:-:S07]  /*1550*/  DFMA R8, R10, R8, R12 ;  /* 0x000000080a08722b */ /* 0x004fce000000000c */
[----:B------:R1:W-:Y:S04]  /*1560*/  STL.64 [R1+0x118], R8 ;  /* 0x0001180801007387 */ /* 0x0003e80000100a00 */
[----:B------:R1:W-:Y:S04]  /*1570*/  STL.64 [R3+0xb0], R4 ;  /* 0x0000b00403007387 */ /* 0x0003e80000100a00 */
[----:B------:R-:W2:Y:S04]  /*1580*/  LDL R13, [R1+0x1e4] ;  /* 0x0001e400010d7983 */ /* 0x000ea80000100800 */
[----:B------:R-:W3:Y:S01]  /*1590*/  LDL.64 R10, [R1+0x1b0] ;  /* 0x0001b000010a7983 */ /* 0x000ee20000100a00 */
[----:B--2---:R-:W-:-:S05]  /*15a0*/  IMAD R13, R13, 0x8, R2 ;  /* 0x000000080d0d7824 */ /* 0x004fca00078e0202 */
[----:B---3--:R1:W-:Y:S04]  /*15b0*/  STL.64 [R13+0xf0], R10 ;  /* 0x0000f00a0d007387 */ /* 0x0083e80000100a00 */
[----:B------:R-:W2:Y:S02]  /*15c0*/  LDL R12, [R1+0x1e0] ;  /* 0x0001e000010c7983 */ /* 0x000ea40000100800 */
[----:B--2---:R-:W-:-:S05]  /*15d0*/  VIADD R0, R12, 0x1 ;  /* 0x000000010c007836 */ /* 0x004fca0000000000 */
[----:B------:R1:W-:Y:S01]  /*15e0*/  STL [R1+0x1e0], R0 ;  /* 0x0001e00001007387 */ /* 0x0003e20000100800 */
[----:B------:R-:W-:-:S13]  /*15f0*/  ISETP.GE.AND P0, PT, R12, 0x2, PT ;  /* 0x000000020c00780c */ /* 0x000fda0003f06270 */
[----:B-1----:R-:W-:Y:S05]  /*1600*/  @!P0 BRA `(.L_x_11) ;  /* 0xfffffffc00048947 */ /* 0x002fea000383ffff */
[----:B------:R-:W-:Y:S05]  /*1610*/  BSYNC.RECONVERGENT B7 ;  /* 0x0000000000077941 */ /* 0x000fea0003800200 */
.L_x_8:
[----:B------:R0:W5:Y:S04]  /*1620*/  LDL.64 R4, [R1+0x1f8] ;  /* 0x0001f80001047983 */ /* 0x0001680000100a00 */
[----:B------:R0:W5:Y:S01]  /*1630*/  LDL.64 R10, [R1+0x200] ;  /* 0x00020000010a7983 */ /* 0x0001620000100a00 */
[----:B------:R-:W-:Y:S01]  /*1640*/  IADD3 R6, P0, PT, R19, 0x1b8, RZ ;  /* 0x000001b813067810 */ /* 0x000fe20007f1e0ff */
[----:B------:R-:W-:Y:S01]  /*1650*/  BSSY.RECONVERGENT B6, `(.L_x_12) ;  /* 0x0000007000067945 */ /* 0x000fe20003800200 */
[----:B------:R-:W-:Y:S01]  /*1660*/  IMAD.MOV.U32 R8, RZ, RZ, R16 ;  /* 0x000000ffff087224 */ /* 0x000fe200078e0010 */
[----:B------:R-:W-:Y:S01]  /*1670*/  MOV R20, 0x16c0 ;  /* 0x000016c000147802 */ /* 0x000fe20000000f00 */
[----:B------:R-:W-:Y:S02]  /*1680*/  IMAD.MOV.U32 R9, RZ, RZ, R17 ;  /* 0x000000ffff097224 */ /* 0x000fe400078e0011 */
[----:B------:R-:W-:-:S02]  /*1690*/  IMAD.X R7, RZ, RZ, R18, P0 ;  /* 0x000000ffff077224 */ /* 0x000fc400000e0612 */
[----:B0-----:R-:W-:-:S07]  /*16a0*/  IMAD.MOV.U32 R21, RZ, RZ, 0x0 ;  /* 0x00000000ff157424 */ /* 0x001fce00078e00ff */
[----:B-----5:R-:W-:Y:S05]  /*16b0*/  CALL.REL.NOINC R10 `(integrate) ;  /* 0xffffffe80a507344 */ /* 0x020fea0003c3ffff */
[----:B------:R-:W-:Y:S05]  /*16c0*/  BSYNC.RECONVERGENT B6 ;  /* 0x0000000000067941 */ /* 0x000fea0003800200 */
.L_x_12:
[----:B------:R-:W2:Y:S04]  /*16d0*/  LDL.64 R10, [R1+0xb0] ;  /* 0x0000b000010a7983 */ /* 0x000ea80000100a00 */
[----:B------:R-:W3:Y:S04]  /*16e0*/  LDL.64 R4, [R1+0x1a8] ;  /* 0x0001a80001047983 */ /* 0x000ee80000100a00 */
[----:B------:R-:W2:Y:S04]  /*16f0*/  LDL.64 R6, [R1+0x110] ;  /* 0x0001100001067983 */ /* 0x000ea80000100a00 */
[----:B------:R-:W4:Y:S01]  /*1700*/  LDL.64 R8, [R1+0x118] ;  /* 0x0001180001087983 */ /* 0x000f220000100a00 */
[----:B------:R-:W-:Y:S01]  /*1710*/  BSSY.RECONVERGENT B7, `(.L_x_13) ;  /* 0x0000046000077945 */ /* 0x000fe20003800200 */
[----:B------:R-:W-:-:S02]  /*1720*/  IMAD.MOV.U32 R0, RZ, RZ, RZ ;  /* 0x000000ffff007224 */ /* 0x000fc400078e00ff */
[----:B------:R0:W-:Y:S04]  /*1730*/  STL [R1+0x1e0], RZ ;  /* 0x0001e0ff01007387 */ /* 0x0001e80000100800 */
[----:B---3--:R0:W-:Y:S01]  /*1740*/  STL.64 [R1+0x160], R4 ;  /* 0x0001600401007387 */ /* 0x0081e20000100a00 */
[CC--:B--2---:R-:W-:Y:S02]  /*1750*/  DFMA R6, R10.reuse, R4.reuse, R6 ;  /* 0x000000040a06722b */ /* 0x0c4fe40000000006 */
[----:B----4-:R-:W-:-:S05]  /*1760*/  DFMA R8, R10, |R4|, R8 ;  /* 0x400000040a08722b */ /* 0x010fca0000000008 */
[----:B------:R0:W-:Y:S04]  /*1770*/  STL.64 [R1+0x110], R6 ;  /* 0x0001100601007387 */ /* 0x0001e80000100a00 */
[----:B------:R0:W-:Y:S04]  /*1780*/  STL.64 [R1+0x108], R6 ;  /* 0x0001080601007387 */ /* 0x0001e80000100a00 */
[----:B------:R0:W-:Y:S02]  /*1790*/  STL.64 [R1+0x118], R8 ;  /* 0x0001180801007387 */ /* 0x0001e40000100a00 */
.L_x_16:
[----:B------:R-:W-:Y:S01]  /*17a0*/  SHF.L.U32 R0, R0, 0x1, RZ ;  /* 0x0000000100007819 */ /* 0x000fe200000006ff */
[----:B------:R-:W2:Y:S04]  /*17b0*/  LDL.64 R12, [R1+0x1b8] ;  /* 0x0001b800010c7983 */ /* 0x000ea80000100a00 */
[----:B------:R-:W-:Y:S01]  /*17c0*/  IMAD R3, R0, 0x8, R2 ;  /* 0x0000000800037824 */ /* 0x000fe200078e0202 */
[----:B------:R1:W-:Y:S04]  /*17d0*/  STL [R1+0x1e4], R0 ;  /* 0x0001e40001007387 */ /* 0x0003e80000100800 */
[----:B0-----:R-:W2:Y:S04]  /*17e0*/  LDL.64 R8, [R1+0x1c0] ;  /* 0x0001c00001087983 */ /* 0x001ea80000100a00 */
[----:B------:R-:W2:Y:S04]  /*17f0*/  LDL.64 R6, [R3+0x40] ;  /* 0x0000400003067983 */ /* 0x000ea80000100a00 */
[----:B------:R1:W5:Y:S04]  /*1800*/  LDL.64 R4, [R1+0x1f8] ;  /* 0x0001f80001047983 */ /* 0x0003680000100a00 */
[----:B------:R1:W5:Y:S01]  /*1810*/  LDL.64 R10, [R1+0x200] ;  /* 0x00020000010a7983 */ /* 0x0003620000100a00 */
[----:B------:R-:W-:Y:S01]  /*1820*/  BSSY.RECONVERGENT B6, `(.L_x_14) ;  /* 0x000000a000067945 */ /* 0x000fe20003800200 */
[----:B------:R-:W-:Y:S01]  /*1830*/  MOV R20, 0x18c0 ;  /* 0x000018c000147802 */ /* 0x000fe20000000f00 */
[----:B------:R-:W-:Y:S01]  /*1840*/  IMAD.MOV.U32 R21, RZ, RZ, 0x0 ;  /* 0x00000000ff157424 */ /* 0x000fe200078e00ff */
[----:B--2---:R-:W-:-:S07]  /*1850*/  DFMA R12, R6, R8, R12 ;  /* 0x00000008060c722b */ /* 0x004fce000000000c */
[----:B------:R1:W-:Y:S01]  /*1860*/  STL.64 [R1+0x8], R12 ;  /* 0x0000080c01007387 */ /* 0x0003e20000100a00 */
[----:B------:R-:W-:Y:S01]  /*1870*/  IADD3 R6, P0, PT, R19, 0x8, RZ ;  /* 0x0000000813067810 */ /* 0x000fe20007f1e0ff */
[----:B------:R-:W-:Y:S02]  /*1880*/  IMAD.MOV.U32 R8, RZ, RZ, R16 ;  /* 0x000000ffff087224 */ /* 0x000fe400078e0010 */
[----:B------:R-:W-:Y:S02]  /*1890*/  IMAD.MOV.U32 R9, RZ, RZ, R17 ;  /* 0x000000ffff097224 */ /* 0x000fe400078e0011 */
[----:B------:R-:W-:-:S08]  /*18a0*/  IMAD.X R7, RZ, RZ, R18, P0 ;  /* 0x000000ffff077224 */ /* 0x000fd000000e0612 */
[----:B-1---5:R-:W-:Y:S05]  /*18b0*/  CALL.REL.NOINC R10 `(integrate) ;  /* 0xffffffe40ad07344 */ /* 0x022fea0003c3ffff */
[----:B------:R-:W-:Y:S05]  /*18c0*/  BSYNC.RECONVERGENT B6 ;  /* 0x0000000000067941 */ /* 0x000fea0003800200 */
.L_x_14:
        /* <DEDUP_REMOVED lines=11> */
[----:B------:R0:W-:Y:S01]  /*1980*/  STL.64 [R1+0x10], R12 ;  /* 0x0000100c01007387 */ /* 0x0001e20000100a00 */
[----:B------:R-:W-:Y:S01]  /*1990*/  IADD3 R6, P0, PT, R19, 0x10, RZ ;  /* 0x0000001013067810 */ /* 0x000fe20007f1e0ff */
[----:B------:R-:W-:Y:S02]  /*19a0*/  IMAD.MOV.U32 R8, RZ, RZ, R26 ;  /* 0x000000ffff087224 */ /* 0x000fe400078e001a */
[----:B------:R-:W-:Y:S02]  /*19b0*/  IMAD.MOV.U32 R9, RZ, RZ, R25 ;  /* 0x000000ffff097224 */ /* 0x000fe400078e0019 */
[----:B------:R-:W-:-:S08]  /*19c0*/  IMAD.X R7, RZ, RZ, R18, P0 ;  /* 0x000000ffff077224 */ /* 0x000fd000000e0612 */
[----:B0----5:R-:W-:Y:S05]  /*19d0*/  CALL.REL.NOINC R10 `(integrate) ;  /* 0xffffffe40a887344 */ /* 0x021fea0003c3ffff */
[----:B------:R-:W-:Y:S05]  /*19e0*/  BSYNC.RECONVERGENT B6 ;  /* 0x0000000000067941 */ /* 0x000fea0003800200 */
.L_x_15:
[----:B------:R-:W2:Y:S04]  /*19f0*/  LDL R3, [R1+0x1e4] ;  /* 0x0001e40001037983 */ /* 0x000ea80000100800 */
[----:B------:R-:W3:Y:S04]  /*1a00*/  LDL.64 R4, [R1+0x1a8] ;  /* 0x0001a80001047983 */ /* 0x000ee80000100a00 */
[----:B------:R-:W3:Y:S04]  /*1a10*/  LDL.64 R8, [R1+0x1b0] ;  /* 0x0001b00001087983 */ /* 0x000ee80000100a00 */
[----:B------:R-:W4:Y:S01]  /*1a20*/  LDL.64 R12, [R1+0x108] ;  /* 0x00010800010c7983 */ /* 0x000f220000100a00 */
[----:B--2---:R-:W-:-:S05]  /*1a30*/  LEA R3, R3, R2, 0x3 ;  /* 0x0000000203037211 */ /* 0x004fca00078e18ff */
        /* <DEDUP_REMOVED lines=20> */
.L_x_13:
[----:B------:R-:W2:Y:S04]  /*1b80*/  LDL.64 R46, [R1+0x108] ;  /* 0x00010800012e7983 */ /* 0x000ea80000100a00 */
[----:B------:R-:W3:Y:S04]  /*1b90*/  LDL.64 R20, [R1+0x128] ;  /* 0x0001280001147983 */ /* 0x000ee80000100a00 */
[----:B------:R-:W4:Y:S04]  /*1ba0*/  LDL.64 R32, [R1+0x168] ;  /* 0x0001680001207983 */ /* 0x000f280000100a00 */
[----:B------:R-:W5:Y:S04]  /*1bb0*/  LDL.64 R14, [R1+0x78] ;  /* 0x00007800010e7983 */ /* 0x000f680000100a00 */
        /* <DEDUP_REMOVED lines=8> */
[----:B------:R-:W5:Y:S01]  /*1c40*/  LDL.64 R54, [R1+0x118] ;  /* 0x0001180001367983 */ /* 0x000f620000100a00 */
[----:B--2---:R-:W-:-:S08]  /*1c50*/  DMUL R4, R46, 0.5 ;  /* 0x3fe000002e047828 */ /* 0x004fd00000000000 */
[C---:B---3--:R-:W-:Y:S02]  /*1c60*/  DADD R20, -R4.reuse, R20 ;  /* 0x0000000004147229 */ /* 0x048fe40000000114 */
[----:B----4-:R-:W-:-:S08]  /*1c70*/  DADD R32, -R4, R32 ;  /* 0x0000000004207229 */ /* 0x010fd00000000120 */
[----:B------:R-:W-:Y:S02]  /*1c80*/  DADD R20, |R20|, |R32| ;  /* 0x0000000014147229 */ /* 0x000fe40000000620 */
[C---:B-----5:R-:W-:Y:S01]  /*1c90*/  DADD R6, -R4.reuse, R6 ;  /* 0x0000000004067229 */ /* 0x060fe20000000106 */
[----:B------:R-:W2:Y:S01]  /*1ca0*/  LDL.64 R32, [R1+0x180] ;  /* 0x0001800001207983 */ /* 0x000ea20000100a00 */
[C---:B------:R-:W-:Y:S02]  /*1cb0*/  DADD R8, -R4.reuse, R8 ;  /* 0x0000000004087229 */ /* 0x040fe40000000108 */
[----:B------:R-:W-:Y:S02]  /*1cc0*/  DADD R12, -R4, R12 ;  /* 0x00000000040c7229 */ /* 0x000fe4000000010c */
[----:B------:R-:W-:Y:S02]  /*1cd0*/  DMUL R14, R14, R20 ;  /* 0x000000140e0e7228 */ /* 0x000fe40000000000 */
[----:B------:R-:W3:Y:S02]  /*1ce0*/  LDL.64 R20, [R1+0x140] ;  /* 0x0001400001147983 */ /* 0x000ee40000100a00 */
[----:B------:R-:W-:-:S02]  /*1cf0*/  DADD R6, |R6|, |R8| ;  /* 0x0000000006067229 */ /* 0x000fc40000000608 */
[----:B------:R-:W4:Y:S02]  /*1d00*/  LDL.64 R8, [R1+0x188] ;  /* 0x0001880001087983 */ /* 0x000f240000100a00 */
[----:B------:R-:W-:Y:S02]  /*1d10*/  DFMA R10, R10, |R12|, R14 ;  /* 0x4000000c0a0a722b */ /* 0x000fe4000000000e */
[----:B------:R-:W5:Y:S04]  /*1d20*/  LDL.64 R14, [R1+0x88] ;  /* 0x00008800010e7983 */ /* 0x000f680000100a00 */
[----:B------:R-:W4:Y:S02]  /*1d30*/  LDL.64 R12, [R1+0x98] ;  /* 0x00009800010c7983 */ /* 0x000f240000100a00 */
[----:B------:R-:W-:-:S02]  /*1d40*/  DFMA R42, R42, R6, R10 ;  /* 0x000000062a2a722b */ /* 0x000fc4000000000a */
[----:B------:R-:W4:Y:S04]  /*1d50*/  LDL.64 R6, [R1+0x90] ;  /* 0x0000900001067983 */ /* 0x000f280000100a00 */
[----:B------:R-:W4:Y:S01]  /*1d60*/  LDL.64 R10, [R1+0x148] ;  /* 0x00014800010a7983 */ /* 0x000f220000100a00 */
[C---:B------:R-:W-:Y:S02]  /*1d70*/  DADD R34, -R4.reuse, R34 ;  /* 0x0000000004227229 */ /* 0x040fe40000000122 */
[----:B------:R-:W-:-:S08]  /*1d80*/  DADD R40, -R4, R40 ;  /* 0x0000000004287229 */ /* 0x000fd00000000128 */
[----:B------:R-:W-:Y:S02]  /*1d90*/  DADD R34, |R34|, |R40| ;  /* 0x0000000022227229 */ /* 0x000fe40000000628 */
[C---:B--2---:R-:W-:Y:S02]  /*1da0*/  DADD R32, -R4.reuse, R32 ;  /* 0x0000000004207229 */ /* 0x044fe40000000120 */
[----:B---3--:R-:W-:-:S04]  /*1db0*/  DADD R20, -R4, R20 ;  /* 0x0000000004147229 */ /* 0x008fc80000000114 */
[----:B-----5:R-:W-:-:S04]  /*1dc0*/  DFMA R14, R14, R34, R42 ;  /* 0x000000220e0e722b */ /* 0x020fc8000000002a */
[----:B------:R-:W-:Y:S01]  /*1dd0*/  DADD R20, |R20|, |R32| ;  /* 0x0000000014147229 */ /* 0x000fe20000000620 */
[----:B------:R-:W2:Y:S04]  /*1de0*/  LDL.64 R34, [R1+0x190] ;  /* 0x0001900001227983 */ /* 0x000ea80000100a00 */
[----:B------:R-:W3:Y:S03]  /*1df0*/  LDL.64 R32, [R1+0x150] ;  /* 0x0001500001207983 */ /* 0x000ee60000100a00 */
[----:B----4-:R-:W-:Y:S02]  /*1e00*/  DFMA R14, R6, R20, R14 ;  /* 0x00000014060e722b */ /* 0x010fe4000000000e */
[C---:B------:R-:W-:Y:S01]  /*1e10*/  DADD R10, -R4.reuse, R10 ;  /* 0x00000000040a7229 */ /* 0x040fe2000000010a */
[----:B------:R-:W4:Y:S01]  /*1e20*/  LDL.64 R6, [R1+0x158] ;  /* 0x0001580001067983 */ /* 0x000f220000100a00 */
[----:B------:R-:W-:-:S03]  /*1e30*/  DADD R20, -R4, R8 ;  /* 0x0000000004147229 */ /* 0x000fc60000000108 */
[----:B------:R-:W5:Y:S05]  /*1e40*/  LDL.64 R8, [R1+0x198] ;  /* 0x0001980001087983 */ /* 0x000f6a0000100a00 */
[----:B------:R-:W-:Y:S01]  /*1e50*/  DADD R20, |R10|, |R20| ;  /* 0x000000000a147229 */ /* 0x000fe20000000614 */
[----:B------:R-:W5:Y:S07]  /*1e60*/  LDL.64 R10, [R1+0xa0] ;  /* 0x0000a000010a7983 */ /* 0x000f6e0000100a00 */
[----:B------:R-:W-:Y:S01]  /*1e70*/  DFMA R12, R12, R20, R14 ;  /* 0x000000140c0c722b */ /* 0x000fe2000000000e */
[----:B------:R-:W5:Y:S04]  /*1e80*/  LDL.64 R14, [R1+0x110] ;  /* 0x00011000010e7983 */ /* 0x000f680000100a00 */
[----:B------:R-:W5:Y:S01]  /*1e90*/  LDL.64 R20, [R1+0xa8] ;  /* 0x0000a80001147983 */ /* 0x000f620000100a00 */
[----:B------:R-:W-:Y:S01]  /*1ea0*/  DMUL R54, R52, R54 ;  /* 0x0000003634367228 */ /* 0x000fe20000000000 */
[----:B------:R-:W-:-:S02]  /*1eb0*/  IMAD.MOV.U32 R0, RZ, RZ, 0x7 ;  /* 0x00000007ff007424 */ /* 0x000fc400078e00ff */
[----:B------:R0:W-:Y:S04]  /*1ec0*/  STL.64 [R1+0x1c8], R4 ;  /* 0x0001c80401007387 */ /* 0x0001e80000100a00 */
[----:B------:R0:W-:Y:S04]  /*1ed0*/  STL [R1+0x1e0], R0 ;  /* 0x0001e00001007387 */ /* 0x0001e80000100800 */
[----:B------:R0:W-:Y:S01]  /*1ee0*/  STL.64 [R1+0x118], R54 ;  /* 0x0001183601007387 */ /* 0x0001e20000100a00 */
[----:B------:R-:W-:Y:S01]  /*1ef0*/  BSSY.RECONVERGENT B6, `(.L_x_17) ;  /* 0x0000052000067945 */ /* 0x000fe20003800200 */
[----:B--2---:R-:W-:-:S02]  /*1f00*/  DADD R34, -R4, R34 ;  /* 0x0000000004227229 */ /* 0x004fc40000000122 */
[C---:B---3--:R-:W-:Y:S02]  /*1f10*/  DADD R32, -R4.reuse, R32 ;  /* 0x0000000004207229 */ /* 0x048fe40000000120 */
[----:B----4-:R-:W-:-:S06]  /*1f20*/  DADD R6, -R4, R6 ;  /* 0x0000000004067229 */ /* 0x010fcc0000000106 */
[----:B------:R-:W-:Y:S02]  /*1f30*/  DADD R32, |R32|, |R34| ;  /* 0x0000000020207229 */ /* 0x000fe40000000622 */
[----:B-----5:R-:W-:-:S06]  /*1f40*/  DADD R8, -R4, R8 ;  /* 0x0000000004087229 */ /* 0x020fcc0000000108 */
[----:B------:R-:W-:Y:S02]  /*1f50*/  DFMA R10, R10, R32, R12 ;  /* 0x000000200a0a722b */ /* 0x000fe4000000000c */
[----:B------:R-:W-:Y:S02]  /*1f60*/  DADD R6, |R6|, |R8| ;  /* 0x0000000006067229 */ /* 0x000fe40000000608 */
[----:B------:R-:W-:-:S06]  /*1f70*/  DADD R14, R46, -R14 ;  /* 0x000000002e0e7229 */ /* 0x000fcc000000080e */
[----:B------:R-:W-:Y:S02]  /*1f80*/  DFMA R6, R20, R6, R10 ;  /* 0x000000061406722b */ /* 0x000fe4000000000a */
[----:B------:R-:W-:Y:S02]  /*1f90*/  DMUL R46, R46, R52 ;  /* 0x000000342e2e7228 */ /* 0x000fe40000000000 */
[----:B------:R-:W-:-:S04]  /*1fa0*/  DMUL R32, R52, |R14| ;  /* 0x4000000e34207228 */ /* 0x000fc80000000000 */
[----:B------:R-:W-:Y:S01]  /*1fb0*/  DMUL R52, R6, R52 ;  /* 0x0000003406347228 */ /* 0x000fe20000000000 */
[----:B------:R0:W-:Y:S03]  /*1fc0*/  STL.64 [R1+0x108], R46 ;  /* 0x0001082e01007387 */ /* 0x0001e60000100a00 */
[----:B------:R-:W-:Y:S01]  /*1fd0*/  DSETP.NEU.AND P0, PT, R32, RZ, PT ;  /* 0x000000ff2000722a */ /* 0x000fe20003f0d000 */
[----:B------:R0:W-:Y:S04]  /*1fe0*/  STL.64 [R1+0x100], R32 ;  /* 0x0001002001007387 */ /* 0x0001e80000100a00 */
[----:B------:R0:W-:Y:S01]  /*1ff0*/  STL.64 [R1+0x120], R52 ;  /* 0x0001203401007387 */ /* 0x0001e20000100a00 */
[----:B------:R-:W-:-:S14]  /*2000*/  DSETP.EQ.OR P0, PT, R52, RZ, !P0 ;  /* 0x000000ff3400722a */ /* 0x000fdc0004702400 */
[----:B0-----:R-:W-:Y:S05]  /*2010*/  @P0 BRA `(.L_x_18) ;  /* 0x0000000000fc0947 */ /* 0x001fea0003800000 */
[----:B------:R-:W0:Y:S01]  /*2020*/  MUFU.RCP64H R5, R53 ;  /* 0x0000003500057308 */ /* 0x000e220000001800 */
[----:B------:R-:W-:Y:S01]  /*2030*/  IMAD.MOV.U32 R4, RZ, RZ, 0x1 ;  /* 0x00000001ff047424 */ /* 0x000fe200078e00ff */
[----:B------:R-:W-:Y:S01]  /*2040*/  DMUL R32, R32, 200 ;  /* 0x4069000020207828 */ /* 0x000fe20000000000 */
[----:B------:R-:W-:Y:S09]  /*2050*/  BSSY.RECONVERGENT B0, `(.L_x_19) ;  /* 0x0000013000007945 */ /* 0x000ff20003800200 */
[----:B------:R-:W-:Y:S01]  /*2060*/  FSETP.GEU.AND P1, PT, |R33|, 6.5827683646048100446e-37, PT ;  /* 0x036000002100780b */ /* 0x000fe20003f2e200 */
[----:B0-----:R-:W-:-:S08]  /*2070*/  DFMA R6, -R52, R4, 1 ;  /* 0x3ff000003406742b */ /* 0x001fd00000000104 */
[----:B------:R-:W-:-:S08]  /*2080*/  DFMA R6, R6, R6, R6 ;  /* 0x000000060606722b */ /* 0x000fd00000000006 */
[----:B------:R-:W-:-:S08]  /*2090*/  DFMA R6, R4, R6, R4 ;  /* 0x000000060406722b */ /* 0x000fd00000000004 */
[----:B------:R-:W-:-:S08]  /*20a0*/  DFMA R4, -R52, R6, 1 ;  /* 0x3ff000003404742b */ /* 0x000fd00000000106 */
[----:B------:R-:W-:-:S08]  /*20b0*/  DFMA R4, R6, R4, R6 ;  /* 0x000000040604722b */ /* 0x000fd00000000006 */
[----:B------:R-:W-:-:S08]  /*20c0*/  DMUL R44, R32, R4 ;  /* 0x00000004202c7228 */ /* 0x000fd00000000000 */
[----:B------:R-:W-:-:S08]  /*20d0*/  DFMA R6, -R52, R44, R32 ;  /* 0x0000002c3406722b */ /* 0x000fd00000000120 */
[----:B------:R-:W-:-:S10]  /*20e0*/  DFMA R44, R4, R6, R44 ;  /* 0x00000006042c722b */ /* 0x000fd4000000002c */
[----:B------:R-:W-:-:S05]  /*20f0*/  FFMA R0, RZ, R53, R45 ;  /* 0x00000035ff007223 */ /* 0x000fca000000002d */
[----:B------:R-:W-:-:S13]  /*2100*/  FSETP.GT.AND P0, PT, |R0|, 1.469367938527859385e-39, PT ;  /* 0x001000000000780b */ /* 0x000fda0003f04200 */
[----:B------:R-:W-:Y:S05]  /*2110*/  @P0 BRA P1, `(.L_x_20) ;  /* 0x0000000000180947 */ /* 0x000fea0000800000 */
[----:B------:R-:W-:Y:S01]  /*2120*/  IMAD.MOV.U32 R8, RZ, RZ, R32 ;  /* 0x000000ffff087224 */ /* 0x000fe200078e0020 */
[----:B------:R-:W-:Y:S01]  /*2130*/  MOV R0, 0x2180 ;  /* 0x0000218000007802 */ /* 0x000fe20000000f00 */
[----:B------:R-:W-:Y:S02]  /*2140*/  IMAD.MOV.U32 R9, RZ, RZ, R33 ;  /* 0x000000ffff097224 */ /* 0x000fe400078e0021 */
[----:B------:R-:W-:Y:S02]  /*2150*/  IMAD.MOV.U32 R6, RZ, RZ, R52 ;  /* 0x000000ffff067224 */ /* 0x000fe400078e0034 */
[----:B------:R-:W-:-:S07]  /*2160*/  IMAD.MOV.U32 R7, RZ, RZ, R53 ;  /* 0x000000ffff077224 */ /* 0x000fce00078e0035 */
[----:B------:R-:W-:Y:S05]  /*2170*/  CALL.REL.NOINC `($__internal_1_$__cuda_sm20_div_rn_f64_full) ;  /* 0x0000001c00987944 */ /* 0x000fea0003c00000 */
.L_x_20:
[----:B------:R-:W-:Y:S05]  /*2180*/  BSYNC.RECONVERGENT B0 ;  /* 0x0000000000007941 */ /* 0x000fea0003800200 */
.L_x_19:
[----:B------:R-:W-:Y:S01]  /*2190*/  DSETP.NEU.AND P0, PT, R44, RZ, PT ;  /* 0x000000ff2c00722a */ /* 0x000fe20003f0d000 */
[----:B------:R-:W-:-:S13]  /*21a0*/  BSSY.RECONVERGENT B7, `(.L_x_21) ;  /* 0x000000e000077945 */ /* 0x000fda0003800200 */
[----:B------:R-:W-:Y:S01]  /*21b0*/  @!P0 CS2R R4, SRZ ;  /* 0x0000000000048805 */ /* 0x000fe2000001ff00 */
[----:B------:R-:W-:Y:S06]  /*21c0*/  @!P0 BRA `(.L_x_22) ;  /* 0x00000000002c8947 */ /* 0x000fec0003800000 */
[----:B------:R-:W-:Y:S01]  /*21d0*/  ISETP.GE.AND P0, PT, R45, RZ, PT ;  /* 0x000000ff2d00720c */ /* 0x000fe20003f06270 */
[----:B------:R-:W-:Y:S01]  /*21e0*/  DADD R4, -RZ, |R44| ;  /* 0x00000000ff047229 */ /* 0x000fe2000000052c */
[----:B------:R-:W-:Y:S01]  /*21f0*/  IMAD.MOV.U32 R6, RZ, RZ, RZ ;  /* 0x000000ffff067224 */ /* 0x000fe200078e00ff */
[----:B------:R-:W-:Y:S01]  /*2200*/  MOV R20, 0x2250 ;  /* 0x0000225000147802 */ /* 0x000fe20000000f00 */
[----:B------:R-:W-:Y:S01]  /*2210*/  IMAD.MOV.U32 R7, RZ, RZ, 0x3ff80000 ;  /* 0x3ff80000ff077424 */ /* 0x000fe200078e00ff */
[----:B------:R-:W-:Y:S02]  /*2220*/  P2R R0, PR, RZ, 0x1 ;  /* 0x00000001ff007803 */ /* 0x000fe40000000000 */
[----:B------:R-:W-:-:S07]  /*2230*/  MOV R21, 0x0 ;  /* 0x0000000000157802 */ /* 0x000fce0000000f00 */
[----:B------:R-:W-:Y:S05]  /*2240*/  CALL.REL.NOINC `($integrate$__internal_accurate_pow) ;  /* 0x0000002000d87944 */ /* 0x000fea0003c00000 */
[----:B------:R-:W-:-:S04]  /*2250*/  ISETP.GE.AND P6, PT, R45, RZ, PT ;  /* 0x000000ff2d00720c */ /* 0x000fc80003fc6270 */
[----:B------:R-:W-:Y:S02]  /*2260*/  FSEL R4, R4, RZ, P6 ;  /* 0x000000ff04047208 */ /* 0x000fe40003000000 */
[----:B------:R-:W-:-:S07]  /*2270*/  FSEL R5, R5, -QNAN , P6 ;  /* 0xfff8000005057808 */ /* 0x000fce0003000000 */
.L_x_22:
[----:B------:R-:W-:Y:S05]  /*2280*/  BSYNC.RECONVERGENT B7 ;  /* 0x0000000000077941 */ /* 0x000fea0003800200 */
.L_x_21:
[----:B------:R-:W-:Y:S01]  /*2290*/  DADD R6, R44, 1.5 ;  /* 0x3ff800002c067429 */ /* 0x000fe20000000000 */
[----:B------:R-:W-:Y:S09]  /*22a0*/  BSSY.RECONVERGENT B0, `(.L_x_23) ;  /* 0x000000a000007945 */ /* 0x000ff20003800200 */
[----:B------:R-:W-:-:S04]  /*22b0*/  LOP3.LUT R6, R7, 0x7ff00000, RZ, 0xc0, !PT ;  /* 0x7ff0000007067812 */ /* 0x000fc800078ec0ff */
[----:B------:R-:W-:-:S13]  /*22c0*/  ISETP.NE.AND P0, PT, R6, 0x7ff00000, PT ;  /* 0x7ff000000600780c */ /* 0x000fda0003f05270 */
[----:B------:R-:W-:Y:S05]  /*22d0*/  @P0 BRA `(.L_x_24) ;  /* 0x0000000000180947 */ /* 0x000fea0003800000 */
[----:B------:R-:W-:-:S14]  /*22e0*/  DSETP.NAN.AND P0, PT, R44, R44, PT ;  /* 0x0000002c2c00722a */ /* 0x000fdc0003f08000 */
[----:B------:R-:W-:Y:S01]  /*22f0*/  @P0 DADD R4, R44, 1.5 ;  /* 0x3ff800002c040429 */ /* 0x000fe20000000000 */
[----:B------:R-:W-:Y:S10]  /*2300*/  @P0 BRA `(.L_x_24) ;  /* 0x00000000000c0947 */ /* 0x000ff40003800000 */
[----:B------:R-:W-:-:S14]  /*2310*/  DSETP.NEU.AND P0, PT, |R44|, +INF , PT ;  /* 0x7ff000002c00742a */ /* 0x000fdc0003f0d200 */
[----:B------:R-:W-:Y:S02]  /*2320*/  @!P0 IMAD.MOV.U32 R4, RZ, RZ, 0x0 ;  /* 0x00000000ff048424 */ /* 0x000fe400078e00ff */
[----:B------:R-:W-:-:S07]  /*2330*/  @!P0 IMAD.MOV.U32 R5, RZ, RZ, 0x7ff00000 ;  /* 0x7ff00000ff058424 */ /* 0x000fce00078e00ff */
.L_x_24:
[----:B------:R-:W-:Y:S05]  /*2340*/  BSYNC.RECONVERGENT B0 ;  /* 0x0000000000007941 */ /* 0x000fea0003800200 */
.L_x_23:
[----:B------:R-:W-:Y:S01]  /*2350*/  DSETP.MIN.AND P1, P2, R4, 1, PT ;  /* 0x3ff000000400742a */ /* 0x000fe20003a20000 */
[----:B------:R-:W-:Y:S01]  /*2360*/  IMAD.MOV.U32 R0, RZ, RZ, R5 ;  /* 0x000000ffff007224 */ /* 0x000fe200078e0005 */
[----:B------:R-:W-:Y:S01]  /*2370*/  DSETP.NEU.AND P0, PT, R44, 1, PT ;  /* 0x3ff000002c00742a */ /* 0x000fe20003f0d000 */
[----:B------:R-:W-:-:S03]  /*2380*/  IMAD.MOV.U32 R6, RZ, RZ, 0x80000 ;  /* 0x00080000ff067424 */ /* 0x000fc600078e00ff */
[----:B------:R-:W-:Y:S02]  /*2390*/  FSEL R3, R0, 1.875, P1 ;  /* 0x3ff0000000037808 */ /* 0x000fe40000800000 */
[----:B------:R-:W-:-:S04]  /*23a0*/  SEL R4, R4, RZ, P1 ;  /* 0x000000ff04047207 */ /* 0x000fc80000800000 */
[----:B------:R-:W-:Y:S02]  /*23b0*/  FSEL R32, R4, RZ, P0 ;  /* 0x000000ff04207208 */ /* 0x000fe40000000000 */
[----:B------:R-:W-:-:S05]  /*23c0*/  @P2 LOP3.LUT R3, R6, 0x3ff00000, RZ, 0xfc, !PT ;  /* 0x3ff0000006032812 */ /* 0x000fca00078efcff */
[----:B------:R-:W-:-:S05]  /*23d0*/  IMAD.MOV.U32 R5, RZ, RZ, R3 ;  /* 0x000000ffff057224 */ /* 0x000fca00078e0003 */
[----:B------:R-:W-:-:S06]  /*23e0*/  FSEL R33, R5, 1.875, P0 ;  /* 0x3ff0000005217808 */ /* 0x000fcc0000000000 */
[----:B------:R-:W-:-:S07]  /*23f0*/  DMUL R32, R52, R32 ;  /* 0x0000002034207228 */ /* 0x000fce0000000000 */
[----:B------:R0:W-:Y:S04]  /*2400*/  STL.64 [R1+0x100], R32 ;  /* 0x0001002001007387 */ /* 0x0001e80000100a00 */
.L_x_18:
[----:B------:R-:W-:Y:S05]  /*2410*/  BSYNC.RECONVERGENT B6 ;  /* 0x0000000000067941 */ /* 0x000fea0003800200 */
.L_x_17:
[----:B------:R-:W2:Y:S04]  /*2420*/  LDL.64 R4, [R1+0x1d0] ;  /* 0x0001d00001047983 */ /* 0x000ea80000100a00 */
[----:B------:R-:W3:Y:S01]  /*2430*/  LDL.64 R34, [R1+0xf8] ;  /* 0x0000f80001227983 */ /* 0x000ee20000100a00 */
[----:B--2---:R-:W-:-:S14]  /*2440*/  DSETP.GT.AND P0, PT, R54, R4, PT ;  /* 0x000000043600722a */ /* 0x004fdc0003f04000 */
[----:B------:R-:W2:Y:S01]  /*2450*/  @P0 LDL.64 R4, [R1+0x1d8] ;  /* 0x0001d80001040983 */ /* 0x000ea20000100a00 */
[----:B------:R-:W-:Y:S01]  /*2460*/  @P0 IMAD.MOV.U32 R0, RZ, RZ, R33 ;  /* 0x000000ffff000224 */ /* 0x000fe200078e0021 */
[----:B--2---:R-:W-:-:S08]  /*2470*/  @P0 DMUL R4, R54, R4 ;  /* 0x0000000436040228 */ /* 0x004fd00000000000 */
[----:B------:R-:W-:Y:S02]  /*2480*/  @P0 DSETP.MAX.AND P1, P2, R32, R4, PT ;  /* 0x000000042000022a */ /* 0x000fe40003a2f000 */
[----:B------:R-:W-:-:S05]  /*2490*/  @P0 IMAD.MOV.U32 R3, RZ, RZ, R5 ;  /* 0x000000ffff030224 */ /* 0x000fca00078e0005 */
[----:B------:R-:W-:Y:S01]  /*24a0*/  @P0 FSEL R6, R0, R3, P1 ;  /* 0x0000000300060208 */ /* 0x000fe20000800000 */
[----:B------:R-:W-:Y:S01]  /*24b0*/  @P0 IMAD.MOV.U32 R0, RZ, RZ, R32 ;  /* 0x000000ffff000224 */ /* 0x000fe200078e0020 */
[----:B------:R-:W-:-:S04]  /*24c0*/  @P0 LOP3.LUT R3, R3, 0x80000, RZ, 0xfc, !PT ;  /* 0x0008000003030812 */ /* 0x000fc800078efcff */
[----:B0-----:R-:W-:Y:S02]  /*24d0*/  @P0 SEL R32, R0, R4, P1 ;  /* 0x0000000400200207 */ /* 0x001fe40000800000 */
[----:B------:R-:W-:-:S05]  /*24e0*/  @P0 SEL R33, R3, R6, P2 ;  /* 0x0000000603210207 */ /* 0x000fca0001000000 */
[----:B------:R0:W-:Y:S01]  /*24f0*/  @P0 STL.64 [R1+0x100], R32 ;  /* 0x0001002001000387 */ /* 0x0001e20000100a00 */
[----:B---3--:R-:W-:-:S14]  /*2500*/  DSETP.GTU.AND P0, PT, R32, R34, PT ;  /* 0x000000222000722a */ /* 0x008fdc0003f0c000 */
[----:B0-----:R-:W-:Y:S05]  /*2510*/  @!P0 BRA `(.L_x_25) ;  /* 0x0000000000708947 */ /* 0x001fea0003800000 */
[----:B------:R-:W0:Y:S01]  /*2520*/  MUFU.RCP64H R5, R33 ;  /* 0x0000002100057308 */ /* 0x000e220000001800 */
[----:B------:R-:W-:Y:S01]  /*2530*/  IMAD.MOV.U32 R4, RZ, RZ, 0x1 ;  /* 0x00000001ff047424 */ /* 0x000fe200078e00ff */
[----:B------:R-:W-:Y:S01]  /*2540*/  FSETP.GEU.AND P1, PT, |R35|, 6.5827683646048100446e-37, PT ;  /* 0x036000002300780b */ /* 0x000fe20003f2e200 */
[----:B------:R-:W-:Y:S04]  /*2550*/  BSSY.RECONVERGENT B0, `(.L_x_26) ;  /* 0x0000014000007945 */ /* 0x000fe80003800200 */
[----:B0-----:R-:W-:-:S08]  /*2560*/  DFMA R6, R4, -R32, 1 ;  /* 0x3ff000000406742b */ /* 0x001fd00000000820 */
[----:B------:R-:W-:-:S08]  /*2570*/  DFMA R6, R6, R6, R6 ;  /* 0x000000060606722b */ /* 0x000fd00000000006 */
[----:B------:R-:W-:-:S08]  /*2580*/  DFMA R6, R4, R6, R4 ;  /* 0x000000060406722b */ /* 0x000fd00000000004 */
[----:B------:R-:W-:-:S08]  /*2590*/  DFMA R4, R6, -R32, 1 ;  /* 0x3ff000000604742b */ /* 0x000fd00000000820 */
[----:B------:R-:W-:-:S08]  /*25a0*/  DFMA R4, R6, R4, R6 ;  /* 0x000000040604722b */ /* 0x000fd00000000006 */
[----:B------:R-:W-:-:S08]  /*25b0*/  DMUL R6, R34, R4 ;  /* 0x0000000422067228 */ /* 0x000fd00000000000 */
[----:B------:R-:W-:-:S08]  /*25c0*/  DFMA R8, R6, -R32, R34 ;  /* 0x800000200608722b */ /* 0x000fd00000000022 */
[----:B------:R-:W-:-:S10]  /*25d0*/  DFMA R4, R4, R8, R6 ;  /* 0x000000080404722b */ /* 0x000fd40000000006 */
[----:B------:R-:W-:-:S05]  /*25e0*/  FFMA R0, RZ, R33, R5 ;  /* 0x00000021ff007223 */ /* 0x000fca0000000005 */
[----:B------:R-:W-:-:S13]  /*25f0*/  FSETP.GT.AND P0, PT, |R0|, 1.469367938527859385e-39, PT ;  /* 0x001000000000780b */ /* 0x000fda0003f04200 */
[----:B------:R-:W-:Y:S05]  /*2600*/  @P0 BRA P1, `(.L_x_27) ;  /* 0x0000000000200947 */ /* 0x000fea0000800000 */
[----:B------:R-:W-:Y:S01]  /*2610*/  IMAD.MOV.U32 R8, RZ, RZ, R34 ;  /* 0x000000ffff087224 */ /* 0x000fe200078e0022 */
[----:B------:R-:W-:Y:S01]  /*2620*/  MOV R9, R35 ;  /* 0x0000002300097202 */ /* 0x000fe20000000f00 */
[----:B------:R-:W-:Y:S01]  /*2630*/  IMAD.MOV.U32 R6, RZ, RZ, R32 ;  /* 0x000000ffff067224 */ /* 0x000fe200078e0020 */
[----:B------:R-:W-:Y:S01]  /*2640*/  MOV R0, 0x2670 ;  /* 0x0000267000007802 */ /* 0x000fe20000000f00 */
[----:B------:R-:W-:-:S07]  /*2650*/  IMAD.MOV.U32 R7, RZ, RZ, R33 ;  /* 0x000000ffff077224 */ /* 0x000fce00078e0021 */
[----:B------:R-:W-:Y:S05]  /*2660*/  CALL.REL.NOINC `($__internal_1_$__cuda_sm20_div_rn_f64_full) ;  /* 0x00000018005c7944 */ /* 0x000fea0003c00000 */
[----:B------:R-:W-:Y:S02]  /*2670*/  IMAD.MOV.U32 R4, RZ, RZ, R44 ;  /* 0x000000ffff047224 */ /* 0x000fe400078e002c */
[----:B------:R-:W-:-:S07]  /*2680*/  IMAD.MOV.U32 R5, RZ, RZ, R45 ;  /* 0x000000ffff057224 */ /* 0x000fce00078e002d */
.L_x_27:
[----:B------:R-:W-:Y:S05]  /*2690*/  BSYNC.RECONVERGENT B0 ;  /* 0x0000000000007941 */ /* 0x000fea0003800200 */
.L_x_26:
[----:B------:R-:W-:Y:S01]  /*26a0*/  VIADD R29, R29, 0x1 ;  /* 0x000000011d1d7836 */ /* 0x000fe20000000000 */
[----:B------:R-:W-:-:S04]  /*26b0*/  DMUL R38, R38, R4 ;  /* 0x0000000426267228 */ /* 0x000fc80000000000 */
[----:B------:R-:W-:-:S13]  /*26c0*/  ISETP.NE.AND P0, PT, R29, 0x3e8, PT ;  /* 0x000003e81d00780c */ /* 0x000fda0003f05270 */
[----:B------:R-:W-:Y:S05]  /*26d0*/  @P0 BRA `(.L_x_28) ;  /* 0xffffffe800ac0947 */ /* 0x000fea000383ffff */
.L_x_25:
[----:B------:R-:W-:Y:S05]  /*26e0*/  BSYNC.RECONVERGENT B8 ;  /* 0x0000000000087941 */ /* 0x000fea0003800200 */
.L_x_7:
[----:B------:R-:W0:Y:S01]  /*26f0*/  F2F.F64.F32 R6, R23 ;  /* 0x0000001700067310 */ /* 0x000e220000201800 */
[--C-:B------:R-:W-:Y:S02]  /*2700*/  DADD R36, R36, R38.reuse ;  /* 0x0000000024247229 */ /* 0x100fe40000000026 */
[----:B------:R-:W-:Y:S02]  /*2710*/  DADD R4, R38, R38 ;  /* 0x0000000026047229 */ /* 0x000fe40000000026 */
[----:B------:R-:W-:Y:S02]  /*2720*/  DSETP.GEU.AND P0, PT, R32, R34, PT ;  /* 0x000000222000722a */ /* 0x000fe40003f0e000 */
[----:B------:R-:W-:-:S06]  /*2730*/  DADD R30, R46, R30 ;  /* 0x000000002e1e7229 */ /* 0x000fcc000000001e */
[----:B------:R-:W-:Y:S01]  /*2740*/  FSEL R38, R4, R38, !P0 ;  /* 0x0000002604267208 */ /* 0x000fe20004000000 */
[----:B0-----:R-:W-:Y:S01]  /*2750*/  DSETP.GEU.AND P1, PT, R36, R6, PT ;  /* 0x000000062400722a */ /* 0x001fe20003f2e000 */
[----:B------:R-:W-:-:S13]  /*2760*/  FSEL R39, R5, R39, !P0 ;  /* 0x0000002705277208 */ /* 0x000fda0004000000 */
[----:B------:R-:W-:Y:S05]  /*2770*/  @!P1 BRA `(.L_x_29) ;  /* 0xffffffe8007c9947 */ /* 0x000fea000383ffff */
[----:B------:R-:W-:Y:S05]  /*2780*/  BSYNC.RECONVERGENT B9 ;  /* 0x0000000000097941 */ /* 0x000fea0003800200 */
.L_x_6:
[----:B------:R-:W0:Y:S01]  /*2790*/  LDCU UR4, c[0x0][0x2f8] ;  /* 0x00005f00ff0477ac */ /* 0x000e220008000800 */
[----:B------:R-:W-:-:S04]  /*27a0*/  VIADD R0, R19, 0x48 ;  /* 0x0000004813007836 */ /* 0x000fc80000000000 */
[----:B0-----:R-:W-:-:S05]  /*27b0*/  VIADD R0, R0, -UR4 ;  /* 0x8000000400007c36 */ /* 0x001fca0008000000 */
[----:B------:R0:W5:Y:S02]  /*27c0*/  LDL.64 R16, [R0+0x10] ;  /* 0x0000100000107983 */ /* 0x0001640000100a00 */
.L_x_5:
[----:B------:R-:W-:Y:S05]  /*27d0*/  BSYNC.RECONVERGENT B10 ;  /* 0x00000000000a7941 */ /* 0x000fea0003800200 */
.L_x_4:
[----:B------:R-:W1:Y:S01]  /*27e0*/  LDC.64 R26, c[0x0][0x380] ;  /* 0x0000e000ff1a7b82 */ /* 0x000e620000000a00 */
[----:B-----5:R-:W-:Y:S01]  /*27f0*/  ISETP.NE.U32.AND P0, PT, R16, RZ, PT ;  /* 0x000000ff1000720c */ /* 0x020fe20003f05070 */
[----:B------:R-:W-:Y:S03]  /*2800*/  BSSY.RECONVERGENT B6, `(.L_x_30) ;  /* 0x0000011000067945 */ /* 0x000fe60003800200 */
[----:B------:R-:W-:Y:S01]  /*2810*/  ISETP.NE.AND.EX P0, PT, R17, RZ, PT, P0 ;  /* 0x000000ff1100720c */ /* 0x000fe20003f05300 */
[----:B-1----:R-:W-:-:S05]  /*2820*/  IMAD.WIDE R26, R24, 0x8, R26 ;  /* 0x00000008181a7825 */ /* 0x002fca00078e021a */
[----:B------:R1:W-:Y:S07]  /*2830*/  STG.E.64 desc[UR36][R26.64], R30 ;  /* 0x0000001e1a007986 */ /* 0x0003ee000c101b24 */
[----:B------:R-:W-:Y:S05]  /*2840*/  @!P0 BRA `(.L_x_31) ;  /* 0x0000000000308947 */ /* 0x000fea0003800000 */
[----:B------:R-:W2:Y:S01]  /*2850*/  LDCU UR4, c[0x0][0x2f8] ;  /* 0x00005f00ff0477ac */ /* 0x000ea20008000800 */
[----:B------:R-:W-:-:S04]  /*2860*/  VIADD R2, R19, 0x48 ;  /* 0x0000004813027836 */ /* 0x000fc80000000000 */
[----:B--2---:R-:W-:-:S05]  /*2870*/  VIADD R2, R2, -UR4 ;  /* 0x8000000402027c36 */ /* 0x004fca0008000000 */
[----:B------:R2:W5:Y:S01]  /*2880*/  LDL.64 R6, [R2+0x28] ;  /* 0x0000280002067983 */ /* 0x0005620000100a00 */
[----:B------:R-:W-:Y:S01]  /*2890*/  IADD3 R4, P0, PT, R19, 0x48, RZ ;  /* 0x0000004813047810 */ /* 0x000fe20007f1e0ff */
[----:B------:R-:W-:Y:S01]  /*28a0*/  BSSY.RECONVERGENT B7, `(.L_x_32) ;  /* 0x0000005000077945 */ /* 0x000fe20003800200 */
[----:B------:R-:W-:Y:S02]  /*28b0*/  MOV R20, 0x28f0 ;  /* 0x000028f000147802 */ /* 0x000fe40000000f00 */
[----:B------:R-:W-:Y:S01]  /*28c0*/  MOV R21, 0x0 ;  /* 0x0000000000157802 */ /* 0x000fe20000000f00 */
[----:B------:R-:W-:-:S08]  /*28d0*/  IMAD.X R5, RZ, RZ, R18, P0 ;  /* 0x000000ffff057224 */ /* 0x000fd000000e0612 */
[----:B012--5:R-:W-:Y:S05]  /*28e0*/  CALL.REL.NOINC R6 `(integrate) ;  /* 0xffffffd406c47344 */ /* 0x027fea0003c3ffff */
[----:B------:R-:W-:Y:S05]  /*28f0*/  BSYNC.RECONVERGENT B7 ;  /* 0x0000000000077941 */ /* 0x000fea0003800200 */
.L_x_32:
[----:B------:R2:W-:Y:S02]  /*2900*/  STL.64 [R2+0x10], RZ ;  /* 0x000010ff02007387 */ /* 0x0005e40000100a00 */
.L_x_31:
[----:B------:R-:W-:Y:S05]  /*2910*/  BSYNC.RECONVERGENT B6 ;  /* 0x0000000000067941 */ /* 0x000fea0003800200 */
.L_x_30:
[----:B--2---:R-:W2:Y:S01]  /*2920*/  LDC.64 R2, c[0x0][0x388] ;  /* 0x0000e200ff027b82 */ /* 0x004ea20000000a00 */
[----:B------:R-:W3:Y:S01]  /*2930*/  LDG.E.64 R8, desc[UR36][R26.64] ;  /* 0x000000241a087981 */ /* 0x000ee2000c1e1b00 */
[----:B--2---:R-:W-:-:S06]  /*2940*/  IMAD.WIDE R6, R24, 0x8, R2 ;  /* 0x0000000818067825 */ /* 0x004fcc00078e0202 */
[----:B------:R-:W2:Y:S01]  /*2950*/  LDG.E.64 R6, desc[UR36][R6.64] ;  /* 0x0000002406067981 */ /* 0x000ea2000c1e1b00 */
[----:B------:R-:W-:Y:S01]  /*2960*/  DMUL R2, RZ, 1 ;  /* 0x3ff00000ff027828 */ /* 0x000fe20000000000 */
[----:B------:R-:W-:Y:S01]  /*2970*/  UMOV UR4, 0x33145c07 ;  /* 0x33145c0700047882 */ /* 0x000fe20000000000 */
[----:B------:R-:W-:-:S06]  /*2980*/  UMOV UR5, 0x3ca1a626 ;  /* 0x3ca1a62600057882 */ /* 0x000fcc0000000000 */
[----:B------:R-:W-:Y:S01]  /*2990*/  DADD R2, R2, -UR4 ;  /* 0x8000000402027e29 */ /* 0x000fe20008000000 */
[----:B------:R-:W-:Y:S01]  /*29a0*/  UMOV UR4, 0x54442d18 ;  /* 0x54442d1800047882 */ /* 0x000fe20000000000 */
[----:B------:R-:W-:-:S06]  /*29b0*/  UMOV UR5, 0x400921fb ;  /* 0x400921fb00057882 */ /* 0x000fcc0000000000 */
[----:B------:R-:W-:-:S08]  /*29c0*/  DADD R2, -R2, UR4 ;  /* 0x0000000402027e29 */ /* 0x000fd00008000100 */
[----:B------:R-:W-:-:S08]  /*29d0*/  DADD R4, R2, R2 ;  /* 0x0000000002047229 */ /* 0x000fd00000000002 */
[----:B------:R-:W-:Y:S01]  /*29e0*/  DMUL R4, R2, R4 ;  /* 0x0000000402047228 */ /* 0x000fe20000000000 */
[----:B------:R-:W-:Y:S01]  /*29f0*/  IMAD.MOV.U32 R2, RZ, RZ, 0x1 ;  /* 0x00000001ff027424 */ /* 0x000fe200078e00ff */
[----:B------:R-:W-:Y:S06]  /*2a00*/  BSSY.RECONVERGENT B0, `(.L_x_33) ;  /* 0x0000015000007945 */ /* 0x000fec0003800200 */
[----:B--2---:R-:W-:-:S06]  /*2a10*/  DMUL R4, R4, R6 ;  /* 0x0000000604047228 */ /* 0x004fcc0000000000 */
[----:B------:R-:W2:Y:S02]  /*2a20*/  MUFU.RCP64H R3, R5 ;  /* 0x0000000500037308 */ /* 0x000ea40000001800 */
[----:B--2---:R-:W-:-:S08]  /*2a30*/  DFMA R6, -R4, R2, 1 ;  /* 0x3ff000000406742b */ /* 0x004fd00000000102 */
[----:B------:R-:W-:-:S08]  /*2a40*/  DFMA R6, R6, R6, R6 ;  /* 0x000000060606722b */ /* 0x000fd00000000006 */
[----:B------:R-:W-:-:S08]  /*2a50*/  DFMA R6, R2, R6, R2 ;  /* 0x000000060206722b */ /* 0x000fd00000000002 */
[----:B------:R-:W-:-:S08]  /*2a60*/  DFMA R2, -R4, R6, 1 ;  /* 0x3ff000000402742b */ /* 0x000fd00000000106 */
[----:B------:R-:W-:-:S08]  /*2a70*/  DFMA R2, R6, R2, R6 ;  /* 0x000000020602722b */ /* 0x000fd00000000006 */
[----:B---3--:R-:W-:-:S08]  /*2a80*/  DMUL R6, R8, R2 ;  /* 0x0000000208067228 */ /* 0x008fd00000000000 */
[----:B------:R-:W-:-:S08]  /*2a90*/  DFMA R10, -R4, R6, R8 ;  /* 0x00000006040a722b */ /* 0x000fd00000000108 */
[----:B------:R-:W-:Y:S01]  /*2aa0*/  DFMA R2, R2, R10, R6 ;  /* 0x0000000a0202722b */ /* 0x000fe20000000006 */
[----:B------:R-:W-:-:S09]  /*2ab0*/  FSETP.GEU.AND P1, PT, |R9|, 6.5827683646048100446e-37, PT ;  /* 0x036000000900780b */ /* 0x000fd20003f2e200 */
[----:B0-----:R-:W-:-:S05]  /*2ac0*/  FFMA R0, RZ, R5, R3 ;  /* 0x00000005ff007223 */ /* 0x001fca0000000003 */
[----:B------:R-:W-:-:S13]  /*2ad0*/  FSETP.GT.AND P0, PT, |R0|, 1.469367938527859385e-39, PT ;  /* 0x001000000000780b */ /* 0x000fda0003f04200 */
[----:B------:R-:W-:Y:S05]  /*2ae0*/  @P0 BRA P1, `(.L_x_34) ;  /* 0x0000000000180947 */ /* 0x000fea0000800000 */
[----:B------:R-:W-:Y:S01]  /*2af0*/  IMAD.MOV.U32 R6, RZ, RZ, R4 ;  /* 0x000000ffff067224 */ /* 0x000fe200078e0004 */
[----:B------:R-:W-:Y:S01]  /*2b00*/  MOV R0, 0x2b30 ;  /* 0x00002b3000007802 */ /* 0x000fe20000000f00 */
[----:B------:R-:W-:-:S07]  /*2b10*/  IMAD.MOV.U32 R7, RZ, RZ, R5 ;  /* 0x000000ffff077224 */ /* 0x000fce00078e0005 */
[----:B-1----:R-:W-:Y:S05]  /*2b20*/  CALL.REL.NOINC `($__internal_1_$__cuda_sm20_div_rn_f64_full) ;  /* 0x00000014002c7944 */ /* 0x002fea0003c00000 */
[----:B------:R-:W-:Y:S02]  /*2b30*/  IMAD.MOV.U32 R2, RZ, RZ, R44 ;  /* 0x000000ffff027224 */ /* 0x000fe400078e002c */
[----:B------:R-:W-:-:S07]  /*2b40*/  IMAD.MOV.U32 R3, RZ, RZ, R45 ;  /* 0x000000ffff037224 */ /* 0x000fce00078e002d */
.L_x_34:
[----:B------:R-:W-:Y:S05]  /*2b50*/  BSYNC.RECONVERGENT B0 ;  /* 0x0000000000007941 */ /* 0x000fea0003800200 */
.L_x_33:
[----:B------:R-:W2:Y:S04]  /*2b60*/  LDL.64 R4, [R1+0x1f8] ;  /* 0x0001f80001047983 */ /* 0x000ea80000100a00 */
[----:B------:R0:W-:Y:S01]  /*2b70*/  STG.E.64 desc[UR36][R26.64], R2 ;  /* 0x000000021a007986 */ /* 0x0001e2000c101b24 */
[----:B--2---:R-:W-:-:S04]  /*2b80*/  ISETP.NE.U32.AND P0, PT, R4, RZ, PT ;  /* 0x000000ff0400720c */ /* 0x004fc80003f05070 */
[----:B------:R-:W-:-:S13]  /*2b90*/  ISETP.NE.AND.EX P0, PT, R5, RZ, PT, P0 ;  /* 0x000000ff0500720c */ /* 0x000fda0003f05300 */
[----:B0-----:R-:W-:Y:S05]  /*2ba0*/  @!P0 EXIT ;  /* 0x000000000000894d */ /* 0x001fea0003800000 */
[----:B------:R0:W5:Y:S01]  /*2bb0*/  LDL.64 R2, [R1+0x210] ;  /* 0x0002100001027983 */ /* 0x0001620000100a00 */
[----:B------:R-:W-:Y:S01]  /*2bc0*/  BSSY.RECONVERGENT B6, `(.L_x_35) ;  /* 0x0000006000067945 */ /* 0x000fe20003800200 */
[----:B------:R-:W-:Y:S01]  /*2bd0*/  VIADD R4, R19, 0x1e8 ;  /* 0x000001e813047836 */ /* 0x000fe20000000000 */
[----:B------:R-:W-:Y:S01]  /*2be0*/  MOV R20, 0x2c20 ;  /* 0x00002c2000147802 */ /* 0x000fe20000000f00 */
[----:B------:R-:W-:Y:S02]  /*2bf0*/  IMAD.MOV.U32 R5, RZ, RZ, R22 ;  /* 0x000000ffff057224 */ /* 0x000fe400078e0016 */
[----:B------:R-:W-:-:S07]  /*2c00*/  IMAD.MOV.U32 R21, RZ, RZ, 0x0 ;  /* 0x00000000ff157424 */ /* 0x000fce00078e00ff */
[----:B01---5:R-:W-:Y:S05]  /*2c10*/  CALL.REL.NOINC R2 `(integrate) ;  /* 0xffffffd002f87344 */ /* 0x023fea0003c3ffff */
[----:B------:R-:W-:Y:S05]  /*2c20*/  BSYNC.RECONVERGENT B6 ;  /* 0x0000000000067941 */ /* 0x000fea0003800200 */
.L_x_35:
[----:B------:R-:W-:Y:S05]  /*2c30*/  EXIT ;  /* 0x000000000000794d */ /* 0x000fea0003800000 */
        .type           $integrate$_ZN5nvstd8functionIFvRKdRdEE13__make_clonerIZ9integratePdS7_S7_S7_S7_EUlS2_S3_E_E12__clone_dataERS5_RKS5_,@function
        .size           $integrate$_ZN5nvstd8functionIFvRKdRdEE13__make_clonerIZ9integratePdS7_S7_S7_S7_EUlS2_S3_E_E12__clone_dataERS5_RKS5_,($integrate$_ZN5nvstd8functionIFvRKdRdEE14__make_functorIvZ9integratePdS7_S7_S7_S7_EUlS2_S3_E_JS2_S3_EE8__invokeEPvS2_S3_ - $integrate$_ZN5nvstd8functionIFvRKdRdEE13__make_clonerIZ9integratePdS7_S7_S7_S7_EUlS2_S3_E_E12__clone_dataERS5_RKS5_)
$integrate$_ZN5nvstd8functionIFvRKdRdEE13__make_clonerIZ9integratePdS7_S7_S7_S7_EUlS2_S3_E_E12__clone_dataERS5_RKS5_:
[----:B------:R-:W-:Y:S02]  /*2c40*/  VIADD R1, R1, 0xfffffff8 ;  /* 0xfffffff801017836 */ /* 0x000fe40000000000 */
[----:B------:R-:W-:-:S03]  /*2c50*/  IMAD.MOV.U32 R3, RZ, RZ, R5 ;  /* 0x000000ffff037224 */ /* 0x000fc600078e0005 */
[----:B------:R0:W-:Y:S02]  /*2c60*/  STL [R1], R2 ;  /* 0x0000000201007387 */ /* 0x0001e40000100800 */
[----:B0-----:R-:W-:Y:S01]  /*2c70*/  MOV R2, R4 ;  /* 0x0000000400027202 */ /* 0x001fe20000000f00 */
[----:B------:R-:W0:Y:S04]  /*2c80*/  LDCU.64 UR4, c[0x0][0x358] ;  /* 0x00006b00ff0477ac */ /* 0x000e280008000a00 */
[----:B0-----:R-:W-:Y:S04]  /*2c90*/  ST.E.64 desc[UR4][R2.64+0x10], R2 ;  /* 0x0000100202007985 */ /* 0x001fe8000c101b04 */
[----:B------:R-:W2:Y:S04]  /*2ca0*/  LD.E.64 R6, desc[UR4][R6.64+0x10] ;  /* 0x0000100406067980 */ /* 0x000ea8000c101b00 */
[----:B--2---:R-:W2:Y:S04]  /*2cb0*/  LD.E.64 R4, desc[UR4][R6.64] ;  /* 0x0000000406047980 */ /* 0x004ea8000c101b00 */
[----:B------:R-:W3:Y:S04]  /*2cc0*/  LD.E.64 R8, desc[UR4][R6.64+0x8] ;  /* 0x0000080406087980 */ /* 0x000ee8000c101b00 */
[----:B--2---:R-:W-:Y:S04]  /*2cd0*/  ST.E.64 desc[UR4][R2.64], R4 ;  /* 0x0000000402007985 */ /* 0x004fe8000c101b04 */
[----:B---3--:R0:W-:Y:S04]  /*2ce0*/  ST.E.64 desc[UR4][R2.64+0x8], R8 ;  /* 0x0000080802007985 */ /* 0x0081e8000c101b04 */
[----:B0-----:R0:W2:Y:S02]  /*2cf0*/  LDL R2, [R1] ;  /* 0x0000000001027983 */ /* 0x0010a40000100800 */
[----:B0-----:R-:W-:Y:S01]  /*2d00*/  VIADD R1, R1, 0x8 ;  /* 0x0000000801017836 */ /* 0x001fe20000000000 */
[----:B--2---:R-:W-:Y:S06]  /*2d10*/  RET.REL.NODEC R20 `(integrate) ;  /* 0xffffffd014b87950 */ /* 0x004fec0003c3ffff */
        .type           $integrate$_ZN5nvstd8functionIFvRKdRdEE14__make_functorIvZ9integratePdS7_S7_S7_S7_EUlS2_S3_E_JS2_S3_EE8__invokeEPvS2_S3_,@function
        .size           $integrate$_ZN5nvstd8functionIFvRKdRdEE14__make_functorIvZ9integratePdS7_S7_S7_S7_EUlS2_S3_E_JS2_S3_EE8__invokeEPvS2_S3_,($integrate$_ZN5nvstd8functionIFvRKdRdEE17__make_destructorIZ9integratePdS7_S7_S7_S7_EUlS2_S3_E_E10__destructEPS5_ - $integrate$_ZN5nvstd8functionIFvRKdRdEE14__make_functorIvZ9integratePdS7_S7_S7_S7_EUlS2_S3_E_JS2_S3_EE8__invokeEPvS2_S3_)
$integrate$_ZN5nvstd8functionIFvRKdRdEE14__make_functorIvZ9integratePdS7_S7_S7_S7_EUlS2_S3_E_JS2_S3_EE8__invokeEPvS2_S3_:
[----:B------:R-:W-:-:S05]  /*2d20*/  VIADD R1, R1, 0xffffffb8 ;  /* 0xffffffb801017836 */ /* 0x000fca0000000000 */
[----:B------:R-:W-:Y:S04]  /*2d30*/  STL [R1+0x40], R31 ;  /* 0x0000401f01007387 */ /* 0x000fe80000100800 */
        /* <DEDUP_REMOVED lines=9> */
[----:B------:R0:W-:Y:S04]  /*2dd0*/  STL [R1], R2 ;  /* 0x0000000201007387 */ /* 0x0001e80000100800 */
[----:B------:R1:W-:Y:S04]  /*2de0*/  STL [R1+0x28], R25 ;  /* 0x0000281901007387 */ /* 0x0003e80000100800 */
[----:B------:R2:W-:Y:S01]  /*2df0*/  STL [R1+0x24], R24 ;  /* 0x0000241801007387 */ /* 0x0005e20000100800 */
[----:B0-----:R-:W0:Y:S05]  /*2e00*/  BMOV.32.CLEAR R2, B6 ;  /* 0x0000000006027355 */ /* 0x001e2a0000100000 */
[----:B------:R3:W-:Y:S01]  /*2e10*/  STL [R1+0x20], R23 ;  /* 0x0000201701007387 */ /* 0x0007e20000100800 */
[----:B-1----:R-:W-:-:S02]  /*2e20*/  IMAD.MOV.U32 R25, RZ, RZ, R9 ;  /* 0x000000ffff197224 */ /* 0x002fc400078e0009 */
[----:B--2---:R-:W-:Y:S01]  /*2e30*/  IMAD.MOV.U32 R24, RZ, RZ, R8 ;  /* 0x000000ffff187224 */ /* 0x004fe200078e0008 */
[----:B------:R1:W-:Y:S04]  /*2e40*/  STL [R1+0x1c], R22 ;  /* 0x00001c1601007387 */ /* 0x0003e80000100800 */
[----:B------:R2:W-:Y:S01]  /*2e50*/  STL [R1+0x8], R17 ;  /* 0x0000081101007387 */ /* 0x0005e20000100800 */
[----:B---3--:R-:W-:-:S03]  /*2e60*/  IMAD.MOV.U32 R23, RZ, RZ, R7 ;  /* 0x000000ffff177224 */ /* 0x008fc600078e0007 */
[----:B------:R3:W-:Y:S01]  /*2e70*/  STL [R1+0x4], R16 ;  /* 0x0000041001007387 */ /* 0x0007e20000100800 */
[----:B-1----:R-:W-:Y:S02]  /*2e80*/  IMAD.MOV.U32 R22, RZ, RZ, R6 ;  /* 0x000000ffff167224 */ /* 0x002fe400078e0006 */
[----:B--2---:R-:W-:Y:S02]  /*2e90*/  IMAD.MOV.U32 R17, RZ, RZ, R5 ;  /* 0x000000ffff117224 */ /* 0x004fe400078e0005 */
[----:B---3--:R-:W-:Y:S01]  /*2ea0*/  IMAD.MOV.U32 R16, RZ, RZ, R4 ;  /* 0x000000ffff107224 */ /* 0x008fe200078e0004 */
[----:B------:R-:W1:Y:S02]  /*2eb0*/  LDC.64 R28, c[0x0][0x358] ;  /* 0x0000d600ff1c7b82 */ /* 0x000e640000000a00 */
[----:B-1----:R-:W-:Y:S02]  /*2ec0*/  R2UR UR4, R28 ;  /* 0x000000001c0472ca */ /* 0x002fe400000e0000 */
[----:B------:R-:W-:-:S13]  /*2ed0*/  R2UR UR5, R29 ;  /* 0x000000001d0572ca */ /* 0x000fda00000e0000 */
[----:B------:R-:W2:Y:S01]  /*2ee0*/  LD.E.64 R10, desc[UR4][R16.64+0x8] ;  /* 0x00000804100a7980 */ /* 0x000ea2000c101b00 */
[----:B------:R-:W-:Y:S02]  /*2ef0*/  R2UR UR6, R28 ;  /* 0x000000001c0672ca */ /* 0x000fe400000e0000 */
[----:B------:R-:W-:Y:S01]  /*2f00*/  R2UR UR7, R29 ;  /* 0x000000001d0772ca */ /* 0x000fe200000e0000 */
[----:B------:R-:W3:-:S12]  /*2f10*/  LD.E.64 R22, desc[UR4][R22.64] ;  /* 0x0000000416167980 */ /* 0x000ed8000c101b00 */
[----:B--2---:R-:W3:Y:S01]  /*2f20*/  LD.E.64 R8, desc[UR6][R10.64] ;  /* 0x000000060a087980 */ /* 0x004ee2000c101b00 */
[----:B------:R-:W-:Y:S01]  /*2f30*/  BSSY.RECONVERGENT B6, `(.L_x_36) ;  /* 0x000001b000067945 */ /* 0x000fe20003800200 */
[----:B---3--:R-:W-:-:S08]  /*2f40*/  DMUL R8, R22, R8 ;  /* 0x0000000816087228 */ /* 0x008fd00000000000 */
[----:B------:R-:W-:-:S14]  /*2f50*/  DSETP.NEU.AND P0, PT, |R8|, +INF , PT ;  /* 0x7ff000000800742a */ /* 0x000fdc0003f0d200 */
[----:B------:R-:W-:Y:S01]  /*2f60*/  @!P0 DMUL R4, RZ, R8 ;  /* 0x00000008ff048228 */ /* 0x000fe20000000000 */
[----:B------:R-:W-:Y:S01]  /*2f70*/  @!P0 IMAD.MOV.U32 R6, RZ, RZ, RZ ;  /* 0x000000ffff068224 */ /* 0x000fe200078e00ff */
[----:B0-----:R-:W-:Y:S09]  /*2f80*/  @!P0 BRA `(.L_x_37) ;  /* 0x0000000000548947 */ /* 0x001ff20003800000 */
[----:B------:R-:W-:Y:S01]  /*2f90*/  UMOV UR4, 0x6dc9c883 ;  /* 0x6dc9c88300047882 */ /* 0x000fe20000000000 */
[----:B------:R-:W-:Y:S01]  /*2fa0*/  UMOV UR5, 0x3fe45f30 ;  /* 0x3fe45f3000057882 */ /* 0x000fe20000000000 */
[C---:B------:R-:W-:Y:S02]  /*2fb0*/  DSETP.GE.AND P0, PT, |R8|.reuse, 2.14748364800000000000e+09, PT ;  /* 0x41e000000800742a */ /* 0x040fe40003f06200 */
[----:B------:R-:W-:Y:S01]  /*2fc0*/  DMUL R6, R8, UR4 ;  /* 0x0000000408067c28 */ /* 0x000fe20008000000 */
[----:B------:R-:W-:Y:S01]  /*2fd0*/  UMOV UR4, 0x54442d18 ;  /* 0x54442d1800047882 */ /* 0x000fe20000000000 */
[----:B------:R-:W-:-:S08]  /*2fe0*/  UMOV UR5, 0x3ff921fb ;  /* 0x3ff921fb00057882 */ /* 0x000fd00000000000 */
[----:B------:R-:W0:Y:S08]  /*2ff0*/  F2I.F64 R6, R6 ;  /* 0x0000000600067311 */ /* 0x000e300000301100 */
[----:B0-----:R-:W0:Y:S02]  /*3000*/  I2F.F64 R4, R6 ;  /* 0x0000000600047312 */ /* 0x001e240000201c00 */
[----:B0-----:R-:W-:Y:S01]  /*3010*/  DFMA R10, R4, -UR4, R8 ;  /* 0x80000004040a7c2b */ /* 0x001fe20008000008 */
[----:B------:R-:W-:Y:S01]  /*3020*/  UMOV UR4, 0x33145c00 ;  /* 0x33145c0000047882 */ /* 0x000fe20000000000 */
[----:B------:R-:W-:-:S06]  /*3030*/  UMOV UR5, 0x3c91a626 ;  /* 0x3c91a62600057882 */ /* 0x000fcc0000000000 */
[----:B------:R-:W-:Y:S01]  /*3040*/  DFMA R10, R4, -UR4, R10 ;  /* 0x80000004040a7c2b */ /* 0x000fe2000800000a */
[----:B------:R-:W-:Y:S01]  /*3050*/  UMOV UR4, 0x252049c0 ;  /* 0x252049c000047882 */ /* 0x000fe20000000000 */
[----:B------:R-:W-:-:S06]  /*3060*/  UMOV UR5, 0x397b839a ;  /* 0x397b839a00057882 */ /* 0x000fcc0000000000 */
[----:B------:R-:W-:Y:S01]  /*3070*/  DFMA R4, R4, -UR4, R10 ;  /* 0x8000000404047c2b */ /* 0x000fe2000800000a */
[----:B------:R-:W-:Y:S10]  /*3080*/  @!P0 BRA `(.L_x_37) ;  /* 0x0000000000148947 */ /* 0x000ff40003800000 */
[----:B------:R-:W-:Y:S01]  /*3090*/  IMAD.MOV.U32 R4, RZ, RZ, R8 ;  /* 0x000000ffff047224 */ /* 0x000fe200078e0008 */
[----:B------:R-:W-:Y:S01]  /*30a0*/  MOV R5, R9 ;  /* 0x0000000900057202 */ /* 0x000fe20000000f00 */
[----:B------:R-:W-:Y:S01]  /*30b0*/  IMAD.MOV.U32 R21, RZ, RZ, 0x0 ;  /* 0x00000000ff157424 */ /* 0x000fe200078e00ff */
[----:B------:R-:W-:-:S07]  /*30c0*/  MOV R20, 0x30e0 ;  /* 0x000030e000147802 */ /* 0x000fce0000000f00 */
[----:B------:R-:W-:Y:S05]  /*30d0*/  CALL.REL.NOINC `($integrate$__internal_trig_reduction_slowpathd) ;  /* 0x0000002000607944 */ /* 0x000fea0003c00000 */
.L_x_37:
[----:B------:R-:W-:Y:S05]  /*30e0*/  BSYNC.RECONVERGENT B6 ;  /* 0x0000000000067941 */ /* 0x000fea0003800200 */
.L_x_36:
[----:B------:R-:W-:Y:S02]  /*30f0*/  R2UR UR4, R28 ;  /* 0x000000001c0472ca */ /* 0x000fe400000e0000 */
[----:B------:R-:W-:-:S13]  /*3100*/  R2UR UR5, R29 ;  /* 0x000000001d0572ca */ /* 0x000fda00000e0000 */
[----:B------:R-:W2:Y:S01]  /*3110*/  LD.E.64 R18, desc[UR4][R16.64] ;  /* 0x0000000410127980 */ /* 0x000ea2000c101b00 */
[----:B------:R-:W0:Y:S01]  /*3120*/  LDCU.64 UR4, c[0x4][0x18] ;  /* 0x01000300ff0477ac */ /* 0x000e220008000a00 */
[----:B------:R-:W-:Y:S01]  /*3130*/  IMAD.SHL.U32 R0, R6, 0x40, RZ ;  /* 0x0000004006007824 */ /* 0x000fe200078e00ff */
[----:B------:R-:W-:Y:S02]  /*3140*/  R2UR UR6, R28 ;  /* 0x000000001c0672ca */ /* 0x000fe400000e0000 */
[----:B------:R-:W-:Y:S02]  /*3150*/  R2UR UR7, R29 ;  /* 0x000000001d0772ca */ /* 0x000fe400000e0000 */
[----:B------:R-:W-:-:S04]  /*3160*/  LOP3.LUT R0, R0, 0x40, RZ, 0xc0, !PT ;  /* 0x0000004000007812 */ /* 0x000fc800078ec0ff */
[----:B0-----:R-:W-:-:S05]  /*3170*/  IADD3 R26, P0, PT, R0, UR4, RZ ;  /* 0x00000004001a7c10 */ /* 0x001fca000ff1e0ff */
[----:B------:R-:W-:Y:S01]  /*3180*/  IMAD.X R27, RZ, RZ, UR5, P0 ;  /* 0x00000005ff1b7e24 */ /* 0x000fe200080e06ff */
[----:B------:R-:W-:-:S04]  /*3190*/  R2UR UR4, R28 ;  /* 0x000000001c0472ca */ /* 0x000fc800000e0000 */
[----:B------:R-:W3:Y:S01]  /*31a0*/  LDG.E.128.CONSTANT R8, desc[UR6][R26.64] ;  /* 0x000000061a087981 */ /* 0x000ee2000c1e9d00 */
[----:B------:R-:W-:-:S13]  /*31b0*/  R2UR UR5, R29 ;  /* 0x000000001d0572ca */ /* 0x000fda00000e0000 */
[----:B------:R-:W4:Y:S04]  /*31c0*/  LDG.E.128.CONSTANT R12, desc[UR4][R26.64+0x10] ;  /* 0x000010041a0c7981 */ /* 0x000f28000c1e9d00 */
[----:B------:R-:W5:Y:S04]  /*31d0*/  LDG.E.128.CONSTANT R32, desc[UR4][R26.64+0x20] ;  /* 0x000020041a207981 */ /* 0x000f68000c1e9d00 */
[----:B--2---:R-:W2:Y:S01]  /*31e0*/  LD.E.64 R18, desc[UR6][R18.64] ;  /* 0x0000000612127980 */ /* 0x004ea2000c101b00 */
[----:B------:R-:W-:Y:S01]  /*31f0*/  LOP3.LUT R0, R6, 0x1, RZ, 0xc0, !PT ;  /* 0x0000000106007812 */ /* 0x000fe200078ec0ff */
[----:B------:R-:W-:-:S03]  /*3200*/  IMAD.MOV.U32 R30, RZ, RZ, 0x20fd8164 ;  /* 0x20fd8164ff1e7424 */ /* 0x000fc600078e00ff */
[----:B------:R-:W-:Y:S01]  /*3210*/  ISETP.NE.U32.AND P2, PT, R0, 0x1, PT ;  /* 0x000000010000780c */ /* 0x000fe20003f45070 */
[----:B------:R-:W-:Y:S01]  /*3220*/  IMAD.MOV.U32 R0, RZ, RZ, 0x3da8ff83 ;  /* 0x3da8ff83ff007424 */ /* 0x000fe200078e00ff */
[----:B------:R-:W-:Y:S02]  /*3230*/  DMUL R16, R4, R4 ;  /* 0x0000000404107228 */ /* 0x000fe40000000000 */
[----:B------:R-:W-:Y:S02]  /*3240*/  FSEL R30, R30, -8.06006814911005101289e+34, !P2 ;  /* 0xf9785eba1e1e7808 */ /* 0x000fe40005000000 */
[----:B------:R-:W-:-:S06]  /*3250*/  FSEL R31, -R0, 0.11223486810922622681, !P2 ;  /* 0x3de5db65001f7808 */ /* 0x000fcc0005000100 */
[----:B---3--:R-:W-:-:S08]  /*3260*/  DFMA R8, R16, R30, R8 ;  /* 0x0000001e1008722b */ /* 0x008fd00000000008 */
[----:B------:R-:W-:-:S08]  /*3270*/  DFMA R8, R16, R8, R10 ;  /* 0x000000081008722b */ /* 0x000fd0000000000a */
[----:B----4-:R-:W-:-:S08]  /*3280*/  DFMA R8, R16, R8, R12 ;  /* 0x000000081008722b */ /* 0x010fd0000000000c */
[----:B------:R-:W-:-:S08]  /*3290*/  DFMA R8, R16, R8, R14 ;  /* 0x000000081008722b */ /* 0x000fd0000000000e */
[----:B-----5:R-:W-:-:S08]  /*32a0*/  DFMA R8, R16, R8, R32 ;  /* 0x000000081008722b */ /* 0x020fd00000000020 */
[----:B------:R-:W-:Y:S02]  /*32b0*/  DFMA R8, R16, R8, R34 ;  /* 0x000000081008722b */ /* 0x000fe40000000022 */
[----:B------:R-:W-:-:S06]  /*32c0*/  DSETP.NEU.AND P1, PT, R22, RZ, PT ;  /* 0x000000ff1600722a */ /* 0x000fcc0003f2d000 */
[----:B------:R-:W-:Y:S02]  /*32d0*/  DFMA R4, R8, R4, R4 ;  /* 0x000000040804722b */ /* 0x000fe40000000004 */
[----:B------:R-:W-:-:S10]  /*32e0*/  DFMA R8, R16, R8, 1 ;  /* 0x3ff000001008742b */ /* 0x000fd40000000008 */
[----:B------:R-:W-:Y:S02]  /*32f0*/  FSEL R8, R8, R4, !P2 ;  /* 0x0000000408087208 */ /* 0x000fe40005000000 */
[----:B------:R-:W-:-:S06]  /*3300*/  FSEL R9, R9, R5, !P2 ;  /* 0x0000000509097208 */ /* 0x000fcc0005000000 */
[----:B------:R-:W-:Y:S01]  /*3310*/  DADD R4, RZ, -R8 ;  /* 0x00000000ff047229 */ /* 0x000fe20000000808 */
[----:B------:R-:W-:Y:S01]  /*3320*/  BSSY.RECONVERGENT B6, `(.L_x_38) ;  /* 0x0000025000067945 */ /* 0x000fe20003800200 */
[----:B--2---:R-:W-:-:S04]  /*3330*/  SHF.R.U32.HI R0, RZ, 0x14, R19 ;  /* 0x00000014ff007819 */ /* 0x004fc80000011613 */
[----:B------:R-:W-:-:S05]  /*3340*/  LOP3.LUT R0, R0, 0x7ff, RZ, 0xc0, !PT ;  /* 0x000007ff00007812 */ /* 0x000fca00078ec0ff */
[----:B------:R-:W-:-:S05]  /*3350*/  VIADD R3, R0, 0xfffffc0c ;  /* 0xfffffc0c00037836 */ /* 0x000fca0000000000 */
[CC--:B------:R-:W-:Y:S02]  /*3360*/  SHF.L.U32 R0, R18.reuse, R3.reuse, RZ ;  /* 0x0000000312007219 */ /* 0x0c0fe400000006ff */
[----:B------:R-:W-:Y:S02]  /*3370*/  SHF.L.U64.HI R3, R18, R3, R19 ;  /* 0x0000000312037219 */ /* 0x000fe40000010213 */
[----:B------:R-:W-:-:S04]  /*3380*/  ISETP.NE.U32.AND P0, PT, R0, RZ, PT ;  /* 0x000000ff0000720c */ /* 0x000fc80003f05070 */
[----:B------:R-:W-:-:S04]  /*3390*/  ISETP.NE.AND.EX P0, PT, R3, -0x80000000, PT, P0 ;  /* 0x800000000300780c */ /* 0x000fc80003f05300 */
[----:B------:R-:W-:Y:S02]  /*33a0*/  PLOP3.LUT P3, PT, P0, PT, PT, 0x8, 0x80 ;  /* 0x000000000080781c */ /* 0x000fe4000076e170 */
[----:B------:R-:W-:-:S07]  /*33b0*/  ISETP.GE.OR P2, PT, R19, RZ, P1 ;  /* 0x000000ff1300720c */ /* 0x000fce0000f46670 */
[----:B------:R-:W-:Y:S01]  /*33c0*/  @!P1 DSETP.NEU.AND P3, PT, |R18|, 0.5, !P0 ;  /* 0x3fe000001200942a */ /* 0x000fe2000476d200 */
[----:B------:R-:W-:-:S05]  /*33d0*/  LOP3.LUT P0, RZ, R6, 0x2, RZ, 0xc0, !PT ;  /* 0x0000000206ff7812 */ /* 0x000fca000780c0ff */
[----:B------:R-:W-:-:S04]  /*33e0*/  @!P1 SEL R0, R23, RZ, P3 ;  /* 0x000000ff17009207 */ /* 0x000fc80001800000 */
[----:B------:R-:W-:Y:S02]  /*33f0*/  @!P2 LOP3.LUT R0, R0, 0x7ff00000, RZ, 0xfc, !PT ;  /* 0x7ff000000000a812 */ /* 0x000fe400078efcff */
[----:B------:R-:W-:Y:S01]  /*3400*/  FSEL R26, R8, R4, !P0 ;  /* 0x00000004081a7208 */ /* 0x000fe20004000000 */
[----:B------:R-:W-:Y:S01]  /*3410*/  @!P1 IMAD.MOV.U32 R4, RZ, RZ, RZ ;  /* 0x000000ffff049224 */ /* 0x000fe200078e00ff */
[----:B------:R-:W-:Y:S01]  /*3420*/  FSEL R27, R9, R5, !P0 ;  /* 0x00000005091b7208 */ /* 0x000fe20004000000 */
[----:B------:R-:W-:Y:S01]  /*3430*/  @!P1 IMAD.MOV.U32 R5, RZ, RZ, R0 ;  /* 0x000000ffff059224 */ /* 0x000fe200078e0000 */
[----:B------:R-:W-:Y:S01]  /*3440*/  P2R R16, PR, RZ, 0x8 ;  /* 0x00000008ff107803 */ /* 0x000fe20000000000 */
[----:B------:R-:W-:Y:S06]  /*3450*/  @!P1 BRA `(.L_x_39) ;  /* 0x0000000000449947 */ /* 0x000fec0003800000 */
[----:B------:R-:W-:Y:S01]  /*3460*/  DADD R4, -RZ, |R22| ;  /* 0x00000000ff047229 */ /* 0x000fe20000000516 */
[----:B------:R-:W-:Y:S01]  /*3470*/  IMAD.MOV.U32 R6, RZ, RZ, R18 ;  /* 0x000000ffff067224 */ /* 0x000fe200078e0012 */
[----:B------:R-:W-:Y:S01]  /*3480*/  MOV R20, 0x34c0 ;  /* 0x000034c000147802 */ /* 0x000fe20000000f00 */
[----:B------:R-:W-:Y:S01]  /*3490*/  IMAD.MOV.U32 R7, RZ, RZ, R19 ;  /* 0x000000ffff077224 */ /* 0x000fe200078e0013 */
[----:B------:R-:W-:-:S07]  /*34a0*/  MOV R21, 0x0 ;  /* 0x0000000000157802 */ /* 0x000fce0000000f00 */
[----:B------:R-:W-:Y:S05]  /*34b0*/  CALL.REL.NOINC `($integrate$__internal_accurate_pow) ;  /* 0x00000010003c7944 */ /* 0x000fea0003c00000 */
[----:B------:R-:W0:Y:S01]  /*34c0*/  FRND.F64.TRUNC R8, R18 ;  /* 0x0000001200087313 */ /* 0x000e22000030d800 */
[----:B------:R-:W-:Y:S01]  /*34d0*/  DADD R6, -RZ, -R4 ;  /* 0x00000000ff067229 */ /* 0x000fe20000000904 */
[----:B------:R-:W-:Y:S02]  /*34e0*/  ISETP.GE.AND P1, PT, R23, RZ, PT ;  /* 0x000000ff1700720c */ /* 0x000fe40003f26270 */
[----:B------:R-:W-:-:S07]  /*34f0*/  ISETP.NE.AND P6, PT, R16, RZ, PT ;  /* 0x000000ff1000720c */ /* 0x000fce0003fc5270 */
[-C--:B------:R-:W-:Y:S02]  /*3500*/  FSEL R3, R6, R4.reuse, P6 ;  /* 0x0000000406037208 */ /* 0x080fe40003000000 */
[-C--:B------:R-:W-:Y:S01]  /*3510*/  FSEL R0, R7, R5.reuse, P6 ;  /* 0x0000000507007208 */ /* 0x080fe20003000000 */
[----:B0-----:R-:W-:Y:S01]  /*3520*/  DSETP.NEU.AND P0, PT, R18, R8, PT ;  /* 0x000000081200722a */ /* 0x001fe20003f0d000 */
[----:B------:R-:W-:Y:S02]  /*3530*/  FSEL R4, R3, R4, !P1 ;  /* 0x0000000403047208 */ /* 0x000fe40004800000 */
[----:B------:R-:W-:-:S03]  /*3540*/  FSEL R5, R0, R5, !P1 ;  /* 0x0000000500057208 */ /* 0x000fc60004800000 */
[----:B------:R-:W-:Y:S02]  /*3550*/  @!P1 FSEL R4, R4, RZ, !P0 ;  /* 0x000000ff04049208 */ /* 0x000fe40004000000 */
[----:B------:R-:W-:-:S07]  /*3560*/  @!P1 FSEL R5, R5, -QNAN , !P0 ;  /* 0xfff8000005059808 */ /* 0x000fce0004000000 */
.L_x_39:
[----:B------:R-:W-:Y:S05]  /*3570*/  BSYNC.RECONVERGENT B6 ;  /* 0x0000000000067941 */ /* 0x000fea0003800200 */
.L_x_38:
[----:B------:R-:W-:Y:S01]  /*3580*/  DADD R6, R22, R18 ;  /* 0x0000000016067229 */ /* 0x000fe20000000012 */
[----:B------:R-:W-:Y:S09]  /*3590*/  BSSY.RECONVERGENT B0, `(.L_x_40) ;  /* 0x000001e000007945 */ /* 0x000ff20003800200 */
[----:B------:R-:W-:-:S04]  /*35a0*/  LOP3.LUT R6, R7, 0x7ff00000, RZ, 0xc0, !PT ;  /* 0x7ff0000007067812 */ /* 0x000fc800078ec0ff */
[----:B------:R-:W-:-:S13]  /*35b0*/  ISETP.NE.AND P0, PT, R6, 0x7ff00000, PT ;  /* 0x7ff000000600780c */ /* 0x000fda0003f05270 */
[----:B------:R-:W-:Y:S05]  /*35c0*/  @P0 BRA `(.L_x_41) ;  /* 0x0000000000680947 */ /* 0x000fea0003800000 */
[----:B------:R-:W-:-:S06]  /*35d0*/  DSETP.NAN.AND P0, PT, R18, R18, PT ;  /* 0x000000121200722a */ /* 0x000fcc0003f08000 */
[----:B------:R-:W-:-:S14]  /*35e0*/  DSETP.NUM.AND P0, PT, R22, R22, !P0 ;  /* 0x000000161600722a */ /* 0x000fdc0004707000 */
[----:B------:R-:W-:Y:S01]  /*35f0*/  @!P0 DADD R4, R22, R18 ;  /* 0x0000000016048229 */ /* 0x000fe20000000012 */
[----:B------:R-:W-:Y:S10]  /*3600*/  @!P0 BRA `(.L_x_41) ;  /* 0x0000000000588947 */ /* 0x000ff40003800000 */
[----:B------:R-:W-:-:S14]  /*3610*/  DSETP.NEU.AND P0, PT, |R18|, +INF , PT ;  /* 0x7ff000001200742a */ /* 0x000fdc0003f0d200 */
[----:B------:R-:W-:Y:S05]  /*3620*/  @P0 BRA `(.L_x_42) ;  /* 0x0000000000200947 */ /* 0x000fea0003800000 */
[----:B------:R-:W-:Y:S01]  /*3630*/  ISETP.GE.AND P1, PT, R19, RZ, PT ;  /* 0x000000ff1300720c */ /* 0x000fe20003f26270 */
[----:B------:R-:W-:-:S06]  /*3640*/  DSETP.GT.AND P0, PT, |R22|, 1, PT ;  /* 0x3ff000001600742a */ /* 0x000fcc0003f04200 */
[----:B------:R-:W-:Y:S01]  /*3650*/  SEL R4, RZ, 0x7ff00000, !P0 ;  /* 0x7ff00000ff047807 */ /* 0x000fe20004000000 */
[----:B------:R-:W-:-:S05]  /*3660*/  DSETP.NEU.AND P0, PT, R22, -1, PT ;  /* 0xbff000001600742a */ /* 0x000fca0003f0d000 */
[----:B------:R-:W-:-:S04]  /*3670*/  @!P1 LOP3.LUT R4, R4, 0x7ff00000, RZ, 0x3c, !PT ;  /* 0x7ff0000004049812 */ /* 0x000fc800078e3cff */
[----:B------:R-:W-:Y:S01]  /*3680*/  SEL R5, R4, 0x3ff00000, P0 ;  /* 0x3ff0000004057807 */ /* 0x000fe20000000000 */
[----:B------:R-:W-:Y:S01]  /*3690*/  IMAD.MOV.U32 R4, RZ, RZ, RZ ;  /* 0x000000ffff047224 */ /* 0x000fe200078e00ff */
[----:B------:R-:W-:Y:S06]  /*36a0*/  BRA `(.L_x_41) ;  /* 0x0000000000307947 */ /* 0x000fec0003800000 */
.L_x_42:
[----:B------:R-:W-:-:S14]  /*36b0*/  DSETP.NEU.AND P0, PT, |R22|, +INF , PT ;  /* 0x7ff000001600742a */ /* 0x000fdc0003f0d200 */
[----:B------:R-:W-:Y:S05]  /*36c0*/  @P0 BRA `(.L_x_41) ;  /* 0x0000000000280947 */ /* 0x000fea0003800000 */
[C---:B------:R-:W-:Y:S01]  /*36d0*/  ISETP.GE.AND P0, PT, R19.reuse, RZ, PT ;  /* 0x000000ff1300720c */ /* 0x040fe20003f06270 */
[----:B------:R-:W-:Y:S01]  /*36e0*/  IMAD.MOV.U32 R4, RZ, RZ, RZ ;  /* 0x000000ffff047224 */ /* 0x000fe200078e00ff */
[----:B------:R-:W-:Y:S02]  /*36f0*/  LOP3.LUT R0, R19, 0x7fffffff, RZ, 0xc0, !PT ;  /* 0x7fffffff13007812 */ /* 0x000fe400078ec0ff */
[----:B------:R-:W-:Y:S02]  /*3700*/  SEL R5, RZ, 0x7ff00000, !P0 ;  /* 0x7ff00000ff057807 */ /* 0x000fe40004000000 */
[----:B------:R-:W-:Y:S02]  /*3710*/  ISETP.GE.AND P1, PT, R23, RZ, PT ;  /* 0x000000ff1700720c */ /* 0x000fe40003f26270 */
[----:B------:R-:W-:Y:S01]  /*3720*/  ISETP.NE.AND P0, PT, R0, 0x3fe00000, PT ;  /* 0x3fe000000000780c */ /* 0x000fe20003f05270 */
[----:B------:R-:W-:Y:S01]  /*3730*/  VIADD R0, R5, 0x80000000 ;  /* 0x8000000005007836 */ /* 0x000fe20000000000 */
[----:B------:R-:W-:-:S04]  /*3740*/  ISETP.NE.AND P2, PT, R16, RZ, PT ;  /* 0x000000ff1000720c */ /* 0x000fc80003f45270 */
[----:B------:R-:W-:-:S05]  /*3750*/  SEL R0, R0, R5, P0 ;  /* 0x0000000500007207 */ /* 0x000fca0000000000 */
[----:B------:R-:W-:-:S07]  /*3760*/  @!P1 SEL R5, R0, R5, P2 ;  /* 0x0000000500059207 */ /* 0x000fce0001000000 */
.L_x_41:
[----:B------:R-:W-:Y:S05]  /*3770*/  BSYNC.RECONVERGENT B0 ;  /* 0x0000000000007941 */ /* 0x000fea0003800200 */
.L_x_40:
[----:B------:R-:W-:Y:S01]  /*3780*/  DADD R4, -RZ, -R4 ;  /* 0x00000000ff047229 */ /* 0x000fe20000000904 */
[----:B------:R-:W-:Y:S01]  /*3790*/  IMAD.MOV.U32 R6, RZ, RZ, 0x652b82fe ;  /* 0x652b82feff067424 */ /* 0x000fe200078e00ff */
[----:B------:R-:W-:Y:S01]  /*37a0*/  DSETP.NEU.AND P1, PT, R18, RZ, PT ;  /* 0x000000ff1200722a */ /* 0x000fe20003f2d000 */
[----:B------:R-:W-:Y:S01]  /*37b0*/  IMAD.MOV.U32 R7, RZ, RZ, 0x3ff71547 ;  /* 0x3ff71547ff077424 */ /* 0x000fe200078e00ff */
[C---:B------:R-:W-:Y:S01]  /*37c0*/  DSETP.NEU.AND P0, PT, R22.reuse, 1, PT ;  /* 0x3ff000001600742a */ /* 0x040fe20003f0d000 */
[----:B------:R-:W-:Y:S01]  /*37d0*/  UMOV UR4, 0xfefa39ef ;  /* 0xfefa39ef00047882 */ /* 0x000fe20000000000 */
[----:B------:R-:W-:Y:S01]  /*37e0*/  UMOV UR5, 0x3fe62e42 ;  /* 0x3fe62e4200057882 */ /* 0x000fe20000000000 */
[----:B------:R-:W-:Y:S01]  /*37f0*/  BSSY.RECONVERGENT B0, `(.L_x_43) ;  /* 0x000003c000007945 */ /* 0x000fe20003800200 */
[----:B------:R-:W-:Y:S02]  /*3800*/  DMUL R26, R22, R26 ;  /* 0x0000001a161a7228 */ /* 0x000fe40000000000 */
[----:B------:R-:W-:-:S02]  /*3810*/  FSEL R4, R4, RZ, P1 ;  /* 0x000000ff04047208 */ /* 0x000fc40000800000 */
[----:B------:R-:W-:Y:S02]  /*3820*/  FSEL R5, R5, -1.875, P1 ;  /* 0xbff0000005057808 */ /* 0x000fe40000800000 */
[----:B------:R-:W-:Y:S02]  /*3830*/  FSEL R4, R4, RZ, P0 ;  /* 0x000000ff04047208 */ /* 0x000fe40000000000 */
[----:B------:R-:W-:-:S04]  /*3840*/  FSEL R5, R5, -1.875, P0 ;  /* 0xbff0000005057808 */ /* 0x000fc80000000000 */
[----:B------:R-:W-:Y:S02]  /*3850*/  FSETP.GEU.AND P0, PT, |R5|, 4.1917929649353027344, PT ;  /* 0x4086232b0500780b */ /* 0x000fe40003f0e200 */
[----:B------:R-:W-:-:S08]  /*3860*/  DFMA R6, R4, R6, 6.75539944105574400000e+15 ;  /* 0x433800000406742b */ /* 0x000fd00000000006 */
[----:B------:R-:W-:-:S08]  /*3870*/  DADD R8, R6, -6.75539944105574400000e+15 ;  /* 0xc338000006087429 */ /* 0x000fd00000000000 */
[----:B------:R-:W-:Y:S01]  /*3880*/  DFMA R10, R8, -UR4, R4 ;  /* 0x80000004080a7c2b */ /* 0x000fe20008000004 */
[----:B------:R-:W-:Y:S01]  /*3890*/  UMOV UR4, 0x3b39803f ;  /* 0x3b39803f00047882 */ /* 0x000fe20000000000 */
[----:B------:R-:W-:-:S06]  /*38a0*/  UMOV UR5, 0x3c7abc9e ;  /* 0x3c7abc9e00057882 */ /* 0x000fcc0000000000 */
[----:B------:R-:W-:Y:S01]  /*38b0*/  DFMA R10, R8, -UR4, R10 ;  /* 0x80000004080a7c2b */ /* 0x000fe2000800000a */
[----:B------:R-:W-:Y:S01]  /*38c0*/  UMOV UR4, 0x69ce2bdf ;  /* 0x69ce2bdf00047882 */ /* 0x000fe20000000000 */
[----:B------:R-:W-:Y:S01]  /*38d0*/  IMAD.MOV.U32 R8, RZ, RZ, -0x35dec16 ;  /* 0xfca213eaff087424 */ /* 0x000fe200078e00ff */
[----:B------:R-:W-:Y:S01]  /*38e0*/  UMOV UR5, 0x3e5ade15 ;  /* 0x3e5ade1500057882 */ /* 0x000fe20000000000 */
[----:B------:R-:W-:-:S06]  /*38f0*/  IMAD.MOV.U32 R9, RZ, RZ, 0x3e928af3 ;  /* 0x3e928af3ff097424 */ /* 0x000fcc00078e00ff */
[----:B------:R-:W-:Y:S01]  /*3900*/  DFMA R8, R10, UR4, R8 ;  /* 0x000000040a087c2b */ /* 0x000fe20008000008 */
[----:B------:R-:W-:Y:S01]  /*3910*/  UMOV UR4, 0x62401315 ;  /* 0x6240131500047882 */ /* 0x000fe20000000000 */
[----:B------:R-:W-:-:S06]  /*3920*/  UMOV UR5, 0x3ec71dee ;  /* 0x3ec71dee00057882 */ /* 0x000fcc0000000000 */
[----:B------:R-:W-:Y:S01]  /*3930*/  DFMA R8, R10, R8, UR4 ;  /* 0x000000040a087e2b */ /* 0x000fe20008000008 */
        /* <DEDUP_REMOVED lines=20> */
[----:B------:R-:W-:-:S08]  /*3a80*/  DFMA R8, R10, R8, UR4 ;  /* 0x000000040a087e2b */ /* 0x000fd00008000008 */
[----:B------:R-:W-:-:S08]  /*3a90*/  DFMA R8, R10, R8, 1 ;  /* 0x3ff000000a08742b */ /* 0x000fd00000000008 */
[----:B------:R-:W-:-:S10]  /*3aa0*/  DFMA R10, R10, R8, 1 ;  /* 0x3ff000000a0a742b */ /* 0x000fd40000000008 */
[----:B------:R-:W-:Y:S02]  /*3ab0*/  IMAD R9, R6, 0x100000, R11 ;  /* 0x0010000006097824 */ /* 0x000fe400078e020b */
[----:B------:R-:W-:Y:S01]  /*3ac0*/  IMAD.MOV.U32 R8, RZ, RZ, R10 ;  /* 0x000000ffff087224 */ /* 0x000fe200078e000a */
[----:B------:R-:W-:Y:S06]  /*3ad0*/  @!P0 BRA `(.L_x_44) ;  /* 0x0000000000348947 */ /* 0x000fec0003800000 */
[----:B------:R-:W-:Y:S01]  /*3ae0*/  FSETP.GEU.AND P1, PT, |R5|, 4.2275390625, PT ;  /* 0x408748000500780b */ /* 0x000fe20003f2e200 */
[C---:B------:R-:W-:Y:S02]  /*3af0*/  DADD R8, R4.reuse, +INF ;  /* 0x7ff0000004087429 */ /* 0x040fe40000000000 */
[----:B------:R-:W-:-:S08]  /*3b00*/  DSETP.GEU.AND P0, PT, R4, RZ, PT ;  /* 0x000000ff0400722a */ /* 0x000fd00003f0e000 */
[----:B------:R-:W-:Y:S02]  /*3b10*/  FSEL R8, R8, RZ, P0 ;  /* 0x000000ff08087208 */ /* 0x000fe40000000000 */
[----:B------:R-:W-:Y:S01]  /*3b20*/  @!P1 LEA.HI R0, R6, R6, RZ, 0x1 ;  /* 0x0000000606009211 */ /* 0x000fe200078f08ff */
[----:B------:R-:W-:Y:S01]  /*3b30*/  @!P1 IMAD.MOV.U32 R4, RZ, RZ, R10 ;  /* 0x000000ffff049224 */ /* 0x000fe200078e000a */
[----:B------:R-:W-:Y:S02]  /*3b40*/  FSEL R9, R9, RZ, P0 ;  /* 0x000000ff09097208 */ /* 0x000fe40000000000 */
[----:B------:R-:W-:-:S05]  /*3b50*/  @!P1 SHF.R.S32.HI R5, RZ, 0x1, R0 ;  /* 0x00000001ff059819 */ /* 0x000fca0000011400 */
[----:B------:R-:W-:Y:S01]  /*3b60*/  @!P1 IMAD.IADD R6, R6, 0x1, -R5 ;  /* 0x0000000106069824 */ /* 0x000fe200078e0a05 */
[----:B------:R-:W-:-:S04]  /*3b70*/  @!P1 LEA R5, R5, R11, 0x14 ;  /* 0x0000000b05059211 */ /* 0x000fc800078ea0ff */
[----:B------:R-:W-:Y:S01]  /*3b80*/  @!P1 LEA R7, R6, 0x3ff00000, 0x14 ;  /* 0x3ff0000006079811 */ /* 0x000fe200078ea0ff */
[----:B------:R-:W-:-:S06]  /*3b90*/  @!P1 IMAD.MOV.U32 R6, RZ, RZ, RZ ;  /* 0x000000ffff069224 */ /* 0x000fcc00078e00ff */
[----:B------:R-:W-:-:S11]  /*3ba0*/  @!P1 DMUL R8, R4, R6 ;  /* 0x0000000604089228 */ /* 0x000fd60000000000 */
.L_x_44:
[----:B------:R-:W-:Y:S05]  /*3bb0*/  BSYNC.RECONVERGENT B0 ;  /* 0x0000000000007941 */ /* 0x000fea0003800200 */
.L_x_43:
[----:B------:R-:W-:Y:S01]  /*3bc0*/  R2UR UR4, R28 ;  /* 0x000000001c0472ca */ /* 0x000fe200000e0000 */
[----:B------:R-:W-:Y:S01]  /*3bd0*/  DMUL R26, R26, R8 ;  /* 0x000000081a1a7228 */ /* 0x000fe20000000000 */
[----:B------:R-:W-:Y:S01]  /*3be0*/  R2UR UR5, R29 ;  /* 0x000000001d0572ca */ /* 0x000fe200000e0000 */
[----:B------:R0:W-:-:S12]  /*3bf0*/  BMOV.32 B6, R2 ;  /* 0x0000000206007356 */ /* 0x0001d80000000000 */
[----:B------:R1:W-:Y:S04]  /*3c00*/  ST.E.64 desc[UR4][R24.64], R26 ;  /* 0x0000001a18007985 */ /* 0x0003e8000c101b04 */
[----:B0-----:R-:W2:Y:S04]  /*3c10*/  LDL R2, [R1] ;  /* 0x0000000001027983 */ /* 0x001ea80000100800 */
[----:B------:R-:W2:Y:S04]  /*3c20*/  LDL R16, [R1+0x4] ;  /* 0x0000040001107983 */ /* 0x000ea80000100800 */
[----:B------:R-:W2:Y:S04]  /*3c30*/  LDL R17, [R1+0x8] ;  /* 0x0000080001117983 */ /* 0x000ea80000100800 */
[----:B------:R-:W2:Y:S04]  /*3c40*/  LDL R18, [R1+0xc] ;  /* 0x00000c0001127983 */ /* 0x000ea80000100800 */
[----:B------:R-:W2:Y:S04]  /*3c50*/  LDL R19, [R1+0x10] ;  /* 0x0000100001137983 */ /* 0x000ea80000100800 */
[----:B------:R-:W2:Y:S04]  /*3c60*/  LDL R20, [R1+0x14] ;  /* 0x0000140001147983 */ /* 0x000ea80000100800 */
[----:B------:R-:W2:Y:S04]  /*3c70*/  LDL R21, [R1+0x18] ;  /* 0x0000180001157983 */ /* 0x000ea80000100800 */
[----:B------:R-:W2:Y:S04]  /*3c80*/  LDL R22, [R1+0x1c] ;  /* 0x00001c0001167983 */ /* 0x000ea80000100800 */
[----:B------:R-:W2:Y:S04]  /*3c90*/  LDL R23, [R1+0x20] ;  /* 0x0000200001177983 */ /* 0x000ea80000100800 */
[----:B-1----:R-:W2:Y:S04]  /*3ca0*/  LDL R24, [R1+0x24] ;  /* 0x0000240001187983 */ /* 0x002ea80000100800 */
[----:B------:R-:W2:Y:S04]  /*3cb0*/  LDL R25, [R1+0x28] ;  /* 0x0000280001197983 */ /* 0x000ea80000100800 */
[----:B------:R-:W2:Y:S04]  /*3cc0*/  LDL R26, [R1+0x2c] ;  /* 0x00002c00011a7983 */ /* 0x000ea80000100800 */
[----:B------:R-:W2:Y:S04]  /*3cd0*/  LDL R27, [R1+0x30] ;  /* 0x00003000011b7983 */ /* 0x000ea80000100800 */
[----:B------:R-:W2:Y:S04]  /*3ce0*/  LDL R28, [R1+0x34] ;  /* 0x00003400011c7983 */ /* 0x000ea80000100800 */
[----:B------:R-:W2:Y:S04]  /*3cf0*/  LDL R29, [R1+0x38] ;  /* 0x00003800011d7983 */ /* 0x000ea80000100800 */
[----:B------:R-:W2:Y:S04]  /*3d00*/  LDL R30, [R1+0x3c] ;  /* 0x00003c00011e7983 */ /* 0x000ea80000100800 */
[----:B------:R0:W2:Y:S02]  /*3d10*/  LDL R31, [R1+0x40] ;  /* 0x00004000011f7983 */ /* 0x0000a40000100800 */
[----:B0-----:R-:W-:Y:S01]  /*3d20*/  VIADD R1, R1, 0x48 ;  /* 0x0000004801017836 */ /* 0x001fe20000000000 */
[----:B--2---:R-:W-:Y:S06]  /*3d30*/  RET.REL.NODEC R20 `(integrate) ;  /* 0xffffffc014b07950 */ /* 0x004fec0003c3ffff */
        .type           $integrate$_ZN5nvstd8functionIFvRKdRdEE17__make_destructorIZ9integratePdS7_S7_S7_S7_EUlS2_S3_E_E10__destructEPS5_,@function
        .size           $integrate$_ZN5nvstd8functionIFvRKdRdEE17__make_destructorIZ9integratePdS7_S7_S7_S7_EUlS2_S3_E_E10__destructEPS5_,($__internal_0_$__cuda_sm20_dblrcp_rn_slowpath_v3 - $integrate$_ZN5nvstd8functionIFvRKdRdEE17__make_destructorIZ9integratePdS7_S7_S7_S7_EUlS2_S3_E_E10__destructEPS5_)
$integrate$_ZN5nvstd8functionIFvRKdRdEE17__make_destructorIZ9integratePdS7_S7_S7_S7_EUlS2_S3_E_E10__destructEPS5_:
[----:B------:R-:W-:Y:S05]  /*3d40*/  RET.REL.NODEC R20 `(integrate) ;  /* 0xffffffc014ac7950 */ /* 0x000fea0003c3ffff */
        .weak           $__internal_0_$__cuda_sm20_dblrcp_rn_slowpath_v3
        .type           $__internal_0_$__cuda_sm20_dblrcp_rn_slowpath_v3,@function
        .size           $__internal_0_$__cuda_sm20_dblrcp_rn_slowpath_v3,($__internal_1_$__cuda_sm20_div_rn_f64_full - $__internal_0_$__cuda_sm20_dblrcp_rn_slowpath_v3)
$__internal_0_$__cuda_sm20_dblrcp_rn_slowpath_v3:
[----:B------:R-:W-:Y:S01]  /*3d50*/  IMAD.MOV.U32 R6, RZ, RZ, R20 ;  /* 0x000000ffff067224 */ /* 0x000fe200078e0014 */
[----:B------:R-:W-:Y:S01]  /*3d60*/  BSSY.RECONVERGENT B1, `(.L_x_45) ;  /* 0x0000025000017945 */ /* 0x000fe20003800200 */
[----:B------:R-:W-:-:S06]  /*3d70*/  IMAD.MOV.U32 R7, RZ, RZ, R21 ;  /* 0x000000ffff077224 */ /* 0x000fcc00078e0015 */
[----:B------:R-:W-:-:S14]  /*3d80*/  DSETP.GTU.AND P0, PT, |R6|, +INF , PT ;  /* 0x7ff000000600742a */ /* 0x000fdc0003f0c200 */
[----:B------:R-:W-:Y:S05]  /*3d90*/  @P0 BRA `(.L_x_46) ;  /* 0x00000000007c0947 */ /* 0x000fea0003800000 */
[----:B------:R-:W-:-:S05]  /*3da0*/  LOP3.LUT R20, R21, 0x7fffffff, RZ, 0xc0, !PT ;  /* 0x7fffffff15147812 */ /* 0x000fca00078ec0ff */
[----:B------:R-:W-:-:S05]  /*3db0*/  VIADD R3, R20, 0xffffffff ;  /* 0xffffffff14037836 */ /* 0x000fca0000000000 */
[----:B------:R-:W-:-:S13]  /*3dc0*/  ISETP.GE.U32.AND P0, PT, R3, 0x7fefffff, PT ;  /* 0x7fefffff0300780c */ /* 0x000fda0003f06070 */
[----:B------:R-:W-:Y:S01]  /*3dd0*/  @P0 LOP3.LUT R13, R7, 0x7ff00000, RZ, 0x3c, !PT ;  /* 0x7ff00000070d0812 */ /* 0x000fe200078e3cff */
[----:B------:R-:W-:Y:S01]  /*3de0*/  @P0 IMAD.MOV.U32 R12, RZ, RZ, RZ ;  /* 0x000000ffff0c0224 */ /* 0x000fe200078e00ff */
[----:B------:R-:W-:Y:S06]  /*3df0*/  @P0 BRA `(.L_x_47) ;  /* 0x00000000006c0947 */ /* 0x000fec0003800000 */
[----:B------:R-:W-:-:S13]  /*3e00*/  ISETP.GE.U32.AND P0, PT, R20, 0x1000001, PT ;  /* 0x010000011400780c */ /* 0x000fda0003f06070 */
[----:B------:R-:W-:Y:S05]  /*3e10*/  @!P0 BRA `(.L_x_48) ;  /* 0x0000000000348947 */ /* 0x000fea0003800000 */
[----:B------:R-:W-:Y:S02]  /*3e20*/  VIADD R13, R7, 0xc0200000 ;  /* 0xc0200000070d7836 */ /* 0x000fe40000000000 */
[----:B------:R-:W-:Y:S02]  /*3e30*/  IMAD.MOV.U32 R12, RZ, RZ, R6 ;  /* 0x000000ffff0c7224 */ /* 0x000fe400078e0006 */
[----:B------:R-:W0:Y:S04]  /*3e40*/  MUFU.RCP64H R15, R13 ;  /* 0x0000000d000f7308 */ /* 0x000e280000001800 */
[----:B0-----:R-:W-:-:S08]  /*3e50*/  DFMA R20, -R12, R14, 1 ;  /* 0x3ff000000c14742b */ /* 0x001fd0000000010e */
[----:B------:R-:W-:-:S08]  /*3e60*/  DFMA R20, R20, R20, R20 ;  /* 0x000000141414722b */ /* 0x000fd00000000014 */
[----:B------:R-:W-:-:S08]  /*3e70*/  DFMA R20, R14, R20, R14 ;  /* 0x000000140e14722b */ /* 0x000fd0000000000e */
[----:B------:R-:W-:-:S08]  /*3e80*/  DFMA R14, -R12, R20, 1 ;  /* 0x3ff000000c0e742b */ /* 0x000fd00000000114 */
[----:B------:R-:W-:-:S08]  /*3e90*/  DFMA R14, R20, R14, R20 ;  /* 0x0000000e140e722b */ /* 0x000fd00000000014 */
[----:B------:R-:W-:-:S08]  /*3ea0*/  DMUL R14, R14, 2.2250738585072013831e-308 ;  /* 0x001000000e0e7828 */ /* 0x000fd00000000000 */
[----:B------:R-:W-:-:S08]  /*3eb0*/  DFMA R6, -R6, R14, 1 ;  /* 0x3ff000000606742b */ /* 0x000fd0000000010e */
[----:B------:R-:W-:-:S08]  /*3ec0*/  DFMA R6, R6, R6, R6 ;  /* 0x000000060606722b */ /* 0x000fd00000000006 */
[----:B------:R-:W-:Y:S01]  /*3ed0*/  DFMA R12, R14, R6, R14 ;  /* 0x000000060e0c722b */ /* 0x000fe2000000000e */
[----:B------:R-:W-:Y:S10]  /*3ee0*/  BRA `(.L_x_47) ;  /* 0x0000000000307947 */ /* 0x000ff40003800000 */
.L_x_48:
[----:B------:R-:W-:Y:S01]  /*3ef0*/  DMUL R6, R6, 8.11296384146066816958e+31 ;  /* 0x4690000006067828 */ /* 0x000fe20000000000 */
[----:B------:R-:W-:-:S05]  /*3f00*/  IMAD.MOV.U32 R12, RZ, RZ, R14 ;  /* 0x000000ffff0c7224 */ /* 0x000fca00078e000e */
[----:B------:R-:W0:Y:S02]  /*3f10*/  MUFU.RCP64H R13, R7 ;  /* 0x00000007000d7308 */ /* 0x000e240000001800 */
[----:B0-----:R-:W-:-:S08]  /*3f20*/  DFMA R14, -R6, R12, 1 ;  /* 0x3ff00000060e742b */ /* 0x001fd0000000010c */
[----:B------:R-:W-:-:S08]  /*3f30*/  DFMA R14, R14, R14, R14 ;  /* 0x0000000e0e0e722b */ /* 0x000fd0000000000e */
[----:B------:R-:W-:-:S08]  /*3f40*/  DFMA R14, R12, R14, R12 ;  /* 0x0000000e0c0e722b */ /* 0x000fd0000000000c */
[----:B------:R-:W-:-:S08]  /*3f50*/  DFMA R12, -R6, R14, 1 ;  /* 0x3ff00000060c742b */ /* 0x000fd0000000010e */
[----:B------:R-:W-:-:S08]  /*3f60*/  DFMA R12, R14, R12, R14 ;  /* 0x0000000c0e0c722b */ /* 0x000fd0000000000e */
[----:B------:R-:W-:Y:S01]  /*3f70*/  DMUL R12, R12, 8.11296384146066816958e+31 ;  /* 0x469000000c0c7828 */ /* 0x000fe20000000000 */
[----:B------:R-:W-:Y:S10]  /*3f80*/  BRA `(.L_x_47) ;  /* 0x0000000000087947 */ /* 0x000ff40003800000 */
.L_x_46:
[----:B------:R-:W-:Y:S02]  /*3f90*/  LOP3.LUT R13, R7, 0x80000, RZ, 0xfc, !PT ;  /* 0x00080000070d7812 */ /* 0x000fe400078efcff */
[----:B------:R-:W-:-:S07]  /*3fa0*/  MOV R12, R6 ;  /* 0x00000006000c7202 */ /* 0x000fce0000000f00 */
.L_x_47:
[----:B------:R-:W-:Y:S05]  /*3fb0*/  BSYNC.RECONVERGENT B1 ;  /* 0x0000000000017941 */ /* 0x000fea0003800200 */
.L_x_45:
[----:B------:R-:W-:-:S04]  /*3fc0*/  IMAD.MOV.U32 R5, RZ, RZ, 0x0 ;  /* 0x00000000ff057424 */ /* 0x000fc800078e00ff */
[----:B------:R-:W-:Y:S05]  /*3fd0*/  RET.REL.NODEC R4 `(integrate) ;  /* 0xffffffc004087950 */ /* 0x000fea0003c3ffff */
        .weak           $__internal_1_$__cuda_sm20_div_rn_f64_full
        .type           $__internal_1_$__cuda_sm20_div_rn_f64_full,@function
        .size           $__internal_1_$__cuda_sm20_div_rn_f64_full,($integrate$__internal_accurate_pow - $__internal_1_$__cuda_sm20_div_rn_f64_full)
$__internal_1_$__cuda_sm20_div_rn_f64_full:
[C---:B------:R-:W-:Y:S01]  /*3fe0*/  FSETP.GEU.AND P0, PT, |R7|.reuse, 1.469367938527859385e-39, PT ;  /* 0x001000000700780b */ /* 0x040fe20003f0e200 */
[----:B------:R-:W-:Y:S01]  /*3ff0*/  IMAD.MOV.U32 R10, RZ, RZ, 0x1 ;  /* 0x00000001ff0a7424 */ /* 0x000fe200078e00ff */
[----:B------:R-:W-:Y:S01]  /*4000*/  LOP3.LUT R4, R7, 0x800fffff, RZ, 0xc0, !PT ;  /* 0x800fffff07047812 */ /* 0x000fe200078ec0ff */
[----:B------:R-:W-:Y:S01]  /*4010*/  IMAD.MOV.U32 R16, RZ, RZ, 0x1ca00000 ;  /* 0x1ca00000ff107424 */ /* 0x000fe200078e00ff */
[C---:B------:R-:W-:Y:S01]  /*4020*/  FSETP.GEU.AND P2, PT, |R9|.reuse, 1.469367938527859385e-39, PT ;  /* 0x001000000900780b */ /* 0x040fe20003f4e200 */
[----:B------:R-:W-:Y:S01]  /*4030*/  BSSY.RECONVERGENT B1, `(.L_x_49) ;  /* 0x0000052000017945 */ /* 0x000fe20003800200 */
[----:B------:R-:W-:Y:S01]  /*4040*/  LOP3.LUT R5, R4, 0x3ff00000, RZ, 0xfc, !PT ;  /* 0x3ff0000004057812 */ /* 0x000fe200078efcff */
[----:B------:R-:W-:Y:S01]  /*4050*/  IMAD.MOV.U32 R4, RZ, RZ, R6 ;  /* 0x000000ffff047224 */ /* 0x000fe200078e0006 */
[----:B------:R-:W-:Y:S02]  /*4060*/  LOP3.LUT R3, R9, 0x7ff00000, RZ, 0xc0, !PT ;  /* 0x7ff0000009037812 */ /* 0x000fe400078ec0ff */
[----:B------:R-:W-:-:S03]  /*4070*/  LOP3.LUT R40, R7, 0x7ff00000, RZ, 0xc0, !PT ;  /* 0x7ff0000007287812 */ /* 0x000fc600078ec0ff */
[----:B------:R-:W-:Y:S01]  /*4080*/  @!P0 DMUL R4, R6, 8.98846567431157953865e+307 ;  /* 0x7fe0000006048828 */ /* 0x000fe20000000000 */
[----:B------:R-:W-:-:S03]  /*4090*/  ISETP.GE.U32.AND P1, PT, R3, R40, PT ;  /* 0x000000280300720c */ /* 0x000fc60003f26070 */
[----:B------:R-:W-:Y:S02]  /*40a0*/  @!P2 LOP3.LUT R12, R7, 0x7ff00000, RZ, 0xc0, !PT ;  /* 0x7ff00000070ca812 */ /* 0x000fe400078ec0ff */
[----:B------:R-:W0:Y:S02]  /*40b0*/  MUFU.RCP64H R11, R5 ;  /* 0x00000005000b7308 */ /* 0x000e240000001800 */
[----:B------:R-:W-:Y:S02]  /*40c0*/  @!P2 ISETP.GE.U32.AND P3, PT, R3, R12, PT ;  /* 0x0000000c0300a20c */ /* 0x000fe40003f66070 */
[----:B------:R-:W-:Y:S02]  /*40d0*/  @!P0 LOP3.LUT R40, R5, 0x7ff00000, RZ, 0xc0, !PT ;  /* 0x7ff0000005288812 */ /* 0x000fe400078ec0ff */
[----:B------:R-:W-:-:S04]  /*40e0*/  @!P2 SEL R13, R16, 0x63400000, !P3 ;  /* 0x63400000100da807 */ /* 0x000fc80005800000 */
[----:B------:R-:W-:-:S04]  /*40f0*/  @!P2 LOP3.LUT R20, R13, 0x80000000, R9, 0xf8, !PT ;  /* 0x800000000d14a812 */ /* 0x000fc800078ef809 */
[----:B------:R-:W-:Y:S01]  /*4100*/  @!P2 LOP3.LUT R21, R20, 0x100000, RZ, 0xfc, !PT ;  /* 0x001000001415a812 */ /* 0x000fe200078efcff */
[----:B------:R-:W-:Y:S01]  /*4110*/  @!P2 IMAD.MOV.U32 R20, RZ, RZ, RZ ;  /* 0x000000ffff14a224 */ /* 0x000fe200078e00ff */
[----:B0-----:R-:W-:-:S08]  /*4120*/  DFMA R14, R10, -R4, 1 ;  /* 0x3ff000000a0e742b */ /* 0x001fd00000000804 */
[----:B------:R-:W-:-:S08]  /*4130*/  DFMA R14, R14, R14, R14 ;  /* 0x0000000e0e0e722b */ /* 0x000fd0000000000e */
[----:B------:R-:W-:Y:S01]  /*4140*/  DFMA R14, R10, R14, R10 ;  /* 0x0000000e0a0e722b */ /* 0x000fe2000000000a */
[----:B------:R-:W-:Y:S01]  /*4150*/  SEL R11, R16, 0x63400000, !P1 ;  /* 0x63400000100b7807 */ /* 0x000fe20004800000 */
[----:B------:R-:W-:-:S03]  /*4160*/  IMAD.MOV.U32 R10, RZ, RZ, R8 ;  /* 0x000000ffff0a7224 */ /* 0x000fc600078e0008 */
[----:B------:R-:W-:-:S03]  /*4170*/  LOP3.LUT R11, R11, 0x800fffff, R9, 0xf8, !PT ;  /* 0x800fffff0b0b7812 */ /* 0x000fc600078ef809 */
[----:B------:R-:W-:-:S03]  /*4180*/  DFMA R12, R14, -R4, 1 ;  /* 0x3ff000000e0c742b */ /* 0x000fc60000000804 */
[----:B------:R-:W-:-:S05]  /*4190*/  @!P2 DFMA R10, R10, 2, -R20 ;  /* 0x400000000a0aa82b */ /* 0x000fca0000000814 */
[----:B------:R-:W-:-:S08]  /*41a0*/  DFMA R12, R14, R12, R14 ;  /* 0x0000000c0e0c722b */ /* 0x000fd0000000000e */
[----:B------:R-:W-:-:S08]  /*41b0*/  DMUL R14, R12, R10 ;  /* 0x0000000a0c0e7228 */ /* 0x000fd00000000000 */
[----:B------:R-:W-:-:S08]  /*41c0*/  DFMA R20, R14, -R4, R10 ;  /* 0x800000040e14722b */ /* 0x000fd0000000000a */
[----:B------:R-:W-:Y:S01]  /*41d0*/  DFMA R20, R12, R20, R14 ;  /* 0x000000140c14722b */ /* 0x000fe2000000000e */
[----:B------:R-:W-:Y:S01]  /*41e0*/  IMAD.MOV.U32 R15, RZ, RZ, R3 ;  /* 0x000000ffff0f7224 */ /* 0x000fe200078e0003 */
[----:B------:R-:W-:-:S05]  /*41f0*/  @!P2 LOP3.LUT R15, R11, 0x7ff00000, RZ, 0xc0, !PT ;  /* 0x7ff000000b0fa812 */ /* 0x000fca00078ec0ff */
[----:B------:R-:W-:-:S05]  /*4200*/  VIADD R12, R15, 0xffffffff ;  /* 0xffffffff0f0c7836 */ /* 0x000fca0000000000 */
[----:B------:R-:W-:Y:S01]  /*4210*/  ISETP.GT.U32.AND P0, PT, R12, 0x7feffffe, PT ;  /* 0x7feffffe0c00780c */ /* 0x000fe20003f04070 */
[----:B------:R-:W-:-:S05]  /*4220*/  VIADD R12, R40, 0xffffffff ;  /* 0xffffffff280c7836 */ /* 0x000fca0000000000 */
[----:B------:R-:W-:-:S13]  /*4230*/  ISETP.GT.U32.OR P0, PT, R12, 0x7feffffe, P0 ;  /* 0x7feffffe0c00780c */ /* 0x000fda0000704470 */
[----:B------:R-:W-:Y:S05]  /*4240*/  @P0 BRA `(.L_x_50) ;  /* 0x00000000006c0947 */ /* 0x000fea0003800000 */
[----:B------:R-:W-:-:S04]  /*4250*/  LOP3.LUT R12, R7, 0x7ff00000, RZ, 0xc0, !PT ;  /* 0x7ff00000070c7812 */ /* 0x000fc800078ec0ff */
[CC--:B------:R-:W-:Y:S02]  /*4260*/  VIADDMNMX R8, R3.reuse, -R12.reuse, 0xb9600000, !PT ;  /* 0xb960000003087446 */ /* 0x0c0fe4000780090c */
[----:B------:R-:W-:Y:S02]  /*4270*/  ISETP.GE.U32.AND P0, PT, R3, R12, PT ;  /* 0x0000000c0300720c */ /* 0x000fe40003f06070 */
[----:B------:R-:W-:Y:S01]  /*4280*/  VIMNMX R3, PT, PT, R8, 0x46a00000, PT ;  /* 0x46a0000008037848 */ /* 0x000fe20003fe0100 */
[----:B------:R-:W-:Y:S01]  /*4290*/  IMAD.MOV.U32 R8, RZ, RZ, RZ ;  /* 0x000000ffff087224 */ /* 0x000fe200078e00ff */
[----:B------:R-:W-:-:S05]  /*42a0*/  SEL R16, R16, 0x63400000, !P0 ;  /* 0x6340000010107807 */ /* 0x000fca0004000000 */
[----:B------:R-:W-:-:S05]  /*42b0*/  IMAD.IADD R3, R3, 0x1, -R16 ;  /* 0x0000000103037824 */ /* 0x000fca00078e0a10 */
[----:B------:R-:W-:-:S06]  /*42c0*/  IADD3 R9, PT, PT, R3, 0x7fe00000, RZ ;  /* 0x7fe0000003097810 */ /* 0x000fcc0007ffe0ff */
[----:B------:R-:W-:-:S10]  /*42d0*/  DMUL R12, R20, R8 ;  /* 0x00000008140c7228 */ /* 0x000fd40000000000 */
[----:B------:R-:W-:-:S13]  /*42e0*/  FSETP.GTU.AND P0, PT, |R13|, 1.469367938527859385e-39, PT ;  /* 0x001000000d00780b */ /* 0x000fda0003f0c200 */
[----:B------:R-:W-:Y:S05]  /*42f0*/  @P0 BRA `(.L_x_51) ;  /* 0x0000000000940947 */ /* 0x000fea0003800000 */
[----:B------:R-:W-:Y:S01]  /*4300*/  DFMA R4, R20, -R4, R10 ;  /* 0x800000041404722b */ /* 0x000fe2000000000a */
[----:B------:R-:W-:-:S09]  /*4310*/  IMAD.MOV.U32 R8, RZ, RZ, RZ ;  /* 0x000000ffff087224 */ /* 0x000fd200078e00ff */
[C---:B------:R-:W-:Y:S02]  /*4320*/  FSETP.NEU.AND P0, PT, R5.reuse, RZ, PT ;  /* 0x000000ff0500720b */ /* 0x040fe40003f0d000 */
[----:B------:R-:W-:-:S04]  /*4330*/  LOP3.LUT R7, R5, 0x80000000, R7, 0x48, !PT ;  /* 0x8000000005077812 */ /* 0x000fc800078e4807 */
[----:B------:R-:W-:-:S07]  /*4340*/  LOP3.LUT R9, R7, R9, RZ, 0xfc, !PT ;  /* 0x0000000907097212 */ /* 0x000fce00078efcff */
[----:B------:R-:W-:Y:S05]  /*4350*/  @!P0 BRA `(.L_x_51) ;  /* 0x00000000007c8947 */ /* 0x000fea0003800000 */
[----:B------:R-:W-:Y:S01]  /*4360*/  IMAD.MOV R5, RZ, RZ, -R3 ;  /* 0x000000ffff057224 */ /* 0x000fe200078e0a03 */
[----:B------:R-:W-:Y:S01]  /*4370*/  DMUL.RP R8, R20, R8 ;  /* 0x0000000814087228 */ /* 0x000fe20000008000 */
[----:B------:R-:W-:Y:S01]  /*4380*/  IMAD.MOV.U32 R4, RZ, RZ, RZ ;  /* 0x000000ffff047224 */ /* 0x000fe200078e00ff */
[----:B------:R-:W-:-:S05]  /*4390*/  IADD3 R3, PT, PT, -R3, -0x43300000, RZ ;  /* 0xbcd0000003037810 */ /* 0x000fca0007ffe1ff */
[----:B------:R-:W-:-:S03]  /*43a0*/  DFMA R4, R12, -R4, R20 ;  /* 0x800000040c04722b */ /* 0x000fc60000000014 */
[----:B------:R-:W-:-:S07]  /*43b0*/  LOP3.LUT R7, R9, R7, RZ, 0x3c, !PT ;  /* 0x0000000709077212 */ /* 0x000fce00078e3cff */
[----:B------:R-:W-:-:S04]  /*43c0*/  FSETP.NEU.AND P0, PT, |R5|, R3, PT ;  /* 0x000000030500720b */ /* 0x000fc80003f0d200 */
[----:B------:R-:W-:Y:S02]  /*43d0*/  FSEL R12, R8, R12, !P0 ;  /* 0x0000000c080c7208 */ /* 0x000fe40004000000 */
[----:B------:R-:W-:Y:S01]  /*43e0*/  FSEL R13, R7, R13, !P0 ;  /* 0x0000000d070d7208 */ /* 0x000fe20004000000 */
[----:B------:R-:W-:Y:S06]  /*43f0*/  BRA `(.L_x_51) ;  /* 0x0000000000547947 */ /* 0x000fec0003800000 */
.L_x_50:
[----:B------:R-:W-:-:S14]  /*4400*/  DSETP.NAN.AND P0, PT, R8, R8, PT ;  /* 0x000000080800722a */ /* 0x000fdc0003f08000 */
[----:B------:R-:W-:Y:S05]  /*4410*/  @P0 BRA `(.L_x_52) ;  /* 0x0000000000440947 */ /* 0x000fea0003800000 */
[----:B------:R-:W-:-:S14]  /*4420*/  DSETP.NAN.AND P0, PT, R6, R6, PT ;  /* 0x000000060600722a */ /* 0x000fdc0003f08000 */
[----:B------:R-:W-:Y:S05]  /*4430*/  @P0 BRA `(.L_x_53) ;  /* 0x0000000000300947 */ /* 0x000fea0003800000 */
[----:B------:R-:W-:Y:S01]  /*4440*/  ISETP.NE.AND P0, PT, R15, R40, PT ;  /* 0x000000280f00720c */ /* 0x000fe20003f05270 */
[----:B------:R-:W-:Y:S02]  /*4450*/  IMAD.MOV.U32 R12, RZ, RZ, 0x0 ;  /* 0x00000000ff0c7424 */ /* 0x000fe400078e00ff */
[----:B------:R-:W-:-:S10]  /*4460*/  IMAD.MOV.U32 R13, RZ, RZ, -0x80000 ;  /* 0xfff80000ff0d7424 */ /* 0x000fd400078e00ff */
[----:B------:R-:W-:Y:S05]  /*4470*/  @!P0 BRA `(.L_x_51) ;  /* 0x0000000000348947 */ /* 0x000fea0003800000 */
[----:B------:R-:W-:Y:S02]  /*4480*/  ISETP.NE.AND P0, PT, R15, 0x7ff00000, PT ;  /* 0x7ff000000f00780c */ /* 0x000fe40003f05270 */
[----:B------:R-:W-:Y:S02]  /*4490*/  LOP3.LUT R13, R9, 0x80000000, R7, 0x48, !PT ;  /* 0x80000000090d7812 */ /* 0x000fe400078e4807 */
[----:B------:R-:W-:-:S13]  /*44a0*/  ISETP.EQ.OR P0, PT, R40, RZ, !P0 ;  /* 0x000000ff2800720c */ /* 0x000fda0004702670 */
[----:B------:R-:W-:Y:S01]  /*44b0*/  @P0 LOP3.LUT R3, R13, 0x7ff00000, RZ, 0xfc, !PT ;  /* 0x7ff000000d030812 */ /* 0x000fe200078efcff */
[----:B------:R-:W-:Y:S02]  /*44c0*/  @!P0 IMAD.MOV.U32 R12, RZ, RZ, RZ ;  /* 0x000000ffff0c8224 */ /* 0x000fe400078e00ff */
[----:B------:R-:W-:Y:S02]  /*44d0*/  @P0 IMAD.MOV.U32 R12, RZ, RZ, RZ ;  /* 0x000000ffff0c0224 */ /* 0x000fe400078e00ff */
[----:B------:R-:W-:Y:S01]  /*44e0*/  @P0 IMAD.MOV.U32 R13, RZ, RZ, R3 ;  /* 0x000000ffff0d0224 */ /* 0x000fe200078e0003 */
[----:B------:R-:W-:Y:S06]  /*44f0*/  BRA `(.L_x_51) ;  /* 0x0000000000147947 */ /* 0x000fec0003800000 */
.L_x_53:
[----:B------:R-:W-:Y:S01]  /*4500*/  LOP3.LUT R13, R7, 0x80000, RZ, 0xfc, !PT ;  /* 0x00080000070d7812 */ /* 0x000fe200078efcff */
[----:B------:R-:W-:Y:S01]  /*4510*/  IMAD.MOV.U32 R12, RZ, RZ, R6 ;  /* 0x000000ffff0c7224 */ /* 0x000fe200078e0006 */
[----:B------:R-:W-:Y:S06]  /*4520*/  BRA `(.L_x_51) ;  /* 0x0000000000087947 */ /* 0x000fec0003800000 */
.L_x_52:
[----:B------:R-:W-:Y:S02]  /*4530*/  LOP3.LUT R13, R9, 0x80000, RZ, 0xfc, !PT ;  /* 0x00080000090d7812 */ /* 0x000fe400078efcff */
[----:B------:R-:W-:-:S07]  /*4540*/  MOV R12, R8 ;  /* 0x00000008000c7202 */ /* 0x000fce0000000f00 */
.L_x_51:
[----:B------:R-:W-:Y:S05]  /*4550*/  BSYNC.RECONVERGENT B1 ;  /* 0x0000000000017941 */ /* 0x000fea0003800200 */
.L_x_49:
[----:B------:R-:W-:Y:S02]  /*4560*/  IMAD.MOV.U32 R4, RZ, RZ, R0 ;  /* 0x000000ffff047224 */ /* 0x000fe400078e0000 */
[----:B------:R-:W-:Y:S02]  /*4570*/  IMAD.MOV.U32 R5, RZ, RZ, 0x0 ;  /* 0x00000000ff057424 */ /* 0x000fe400078e00ff */
[----:B------:R-:W-:Y:S02]  /*4580*/  IMAD.MOV.U32 R44, RZ, RZ, R12 ;  /* 0x000000ffff2c7224 */ /* 0x000fe400078e000c */
[----:B------:R-:W-:Y:S01]  /*4590*/  IMAD.MOV.U32 R45, RZ, RZ, R13 ;  /* 0x000000ffff2d7224 */ /* 0x000fe200078e000d */
[----:B------:R-:W-:Y:S06]  /*45a0*/  RET.REL.NODEC R4 `(integrate) ;  /* 0xffffffb804947950 */ /* 0x000fec0003c3ffff */
        .type           $integrate$__internal_accurate_pow,@function
        .size           $integrate$__internal_accurate_pow,($integrate$__internal_trig_reduction_slowpathd - $integrate$__internal_accurate_pow)
$integrate$__internal_accurate_pow:
[----:B------:R-:W-:Y:S02]  /*45b0*/  VIADD R1, R1, 0xffffffc8 ;  /* 0xffffffc801017836 */ /* 0x000fe40000000000 */
[----:B------:R-:W-:-:S03]  /*45c0*/  IMAD.MOV.U32 R3, RZ, RZ, R5 ;  /* 0x000000ffff037224 */ /* 0x000fc600078e0005 */
        /* <DEDUP_REMOVED lines=12> */
[----:B------:R0:W-:Y:S02]  /*4690*/  STL [R1], R2 ;  /* 0x0000000201007387 */ /* 0x0001e40000100800 */
[----:B0-----:R-:W-:Y:S01]  /*46a0*/  IMAD.MOV.U32 R2, RZ, RZ, R4 ;  /* 0x000000ffff027224 */ /* 0x001fe200078e0004 */
[----:B------:R-:W-:Y:S01]  /*46b0*/  ISETP.GT.U32.AND P0, PT, R3, 0xfffff, PT ;  /* 0x000fffff0300780c */ /* 0x000fe20003f04070 */
[----:B------:R-:W-:Y:S01]  /*46c0*/  IMAD.MOV.U32 R0, RZ, RZ, R3 ;  /* 0x000000ffff007224 */ /* 0x000fe200078e0003 */
[----:B------:R-:W-:Y:S01]  /*46d0*/  UMOV UR4, 0x7d2cafe2 ;  /* 0x7d2cafe200047882 */ /* 0x000fe20000000000 */
[----:B------:R-:W-:Y:S01]  /*46e0*/  IMAD.MOV.U32 R12, RZ, RZ, RZ ;  /* 0x000000ffff0c7224 */ /* 0x000fe200078e00ff */
[----:B------:R-:W-:Y:S01]  /*46f0*/  UMOV UR5, 0x3eb0f5ff ;  /* 0x3eb0f5ff00057882 */ /* 0x000fe20000000000 */
[----:B------:R-:W-:Y:S01]  /*4700*/  IMAD.MOV.U32 R16, RZ, RZ, 0x41ad3b5a ;  /* 0x41ad3b5aff107424 */ /* 0x000fe200078e00ff */
[----:B------:R-:W-:Y:S01]  /*4710*/  UMOV UR6, 0x3b39803f ;  /* 0x3b39803f00067882 */ /* 0x000fe20000000000 */
[----:B------:R-:W-:Y:S01]  /*4720*/  IMAD.MOV.U32 R17, RZ, RZ, 0x3ed0f5d2 ;  /* 0x3ed0f5d2ff117424 */ /* 0x000fe200078e00ff */
[----:B------:R-:W-:Y:S01]  /*4730*/  UMOV UR7, 0x3c7abc9e ;  /* 0x3c7abc9e00077882 */ /* 0x000fe20000000000 */
[----:B------:R-:W-:Y:S04]  /*4740*/  BSSY.RECONVERGENT B0, `(.L_x_54) ;  /* 0x000009e000007945 */ /* 0x000fe80003800200 */
[----:B------:R-:W-:-:S10]  /*4750*/  @!P0 DMUL R22, R2, 1.80143985094819840000e+16 ;  /* 0x4350000002168828 */ /* 0x000fd40000000000 */
[----:B------:R-:W-:Y:S02]  /*4760*/  @!P0 IMAD.MOV.U32 R0, RZ, RZ, R23 ;  /* 0x000000ffff008224 */ /* 0x000fe400078e0017 */
[----:B------:R-:W-:-:S03]  /*4770*/  @!P0 IMAD.MOV.U32 R2, RZ, RZ, R22 ;  /* 0x000000ffff028224 */ /* 0x000fc600078e0016 */
[----:B------:R-:W-:Y:S02]  /*4780*/  LOP3.LUT R0, R0, 0x800fffff, RZ, 0xc0, !PT ;  /* 0x800fffff00007812 */ /* 0x000fe400078ec0ff */
[----:B------:R-:W-:Y:S02]  /*4790*/  MOV R4, R2 ;  /* 0x0000000200047202 */ /* 0x000fe40000000f00 */
[----:B------:R-:W-:Y:S02]  /*47a0*/  LOP3.LUT R5, R0, 0x3ff00000, RZ, 0xfc, !PT ;  /* 0x3ff0000000057812 */ /* 0x000fe400078efcff */
[----:B------:R-:W-:Y:S02]  /*47b0*/  SHF.R.U32.HI R2, RZ, 0x14, R3 ;  /* 0x00000014ff027819 */ /* 0x000fe40000011603 */
[----:B------:R-:W-:Y:S02]  /*47c0*/  ISETP.GE.U32.AND P1, PT, R5, 0x3ff6a09f, PT ;  /* 0x3ff6a09f0500780c */ /* 0x000fe40003f26070 */
[----:B------:R-:W-:-:S02]  /*47d0*/  @!P0 LEA.HI R2, R23, 0xffffffca, RZ, 0xc ;  /* 0xffffffca17028811 */ /* 0x000fc400078f60ff */
[----:B------:R-:W-:-:S03]  /*47e0*/  SHF.L.U32 R0, R7, 0x1, RZ ;  /* 0x0000000107007819 */ /* 0x000fc600000006ff */
[----:B------:R-:W-:Y:S01]  /*47f0*/  VIADD R3, R2, 0xfffffc01 ;  /* 0xfffffc0102037836 */ /* 0x000fe20000000000 */
[----:B------:R-:W-:-:S05]  /*4800*/  ISETP.GT.U32.AND P0, PT, R0, -0x2000001, PT ;  /* 0xfdffffff0000780c */ /* 0x000fca0003f04070 */
[----:B------:R-:W-:Y:S02]  /*4810*/  @P1 VIADD R9, R5, 0xfff00000 ;  /* 0xfff0000005091836 */ /* 0x000fe40000000000 */
[----:B------:R-:W-:Y:S02]  /*4820*/  @P1 VIADD R3, R2, 0xfffffc02 ;  /* 0xfffffc0202031836 */ /* 0x000fe40000000000 */
[----:B------:R-:W-:-:S03]  /*4830*/  @P1 IMAD.MOV.U32 R5, RZ, RZ, R9 ;  /* 0x000000ffff051224 */ /* 0x000fc600078e0009 */
[----:B------:R-:W-:Y:S01]  /*4840*/  LOP3.LUT R2, R3, 0x80000000, RZ, 0x3c, !PT ;  /* 0x8000000003027812 */ /* 0x000fe200078e3cff */
[----:B------:R-:W-:Y:S01]  /*4850*/  IMAD.MOV.U32 R3, RZ, RZ, 0x43300000 ;  /* 0x43300000ff037424 */ /* 0x000fe200078e00ff */
[----:B------:R-:W-:Y:S01]  /*4860*/  @P0 LOP3.LUT R7, R7, 0xff0fffff, RZ, 0xc0, !PT ;  /* 0xff0fffff07070812 */ /* 0x000fe200078ec0ff */
[----:B------:R-:W-:-:S06]  /*4870*/  DADD R8, R4, 1 ;  /* 0x3ff0000004087429 */ /* 0x000fcc0000000000 */
[----:B------:R-:W0:Y:S02]  /*4880*/  MUFU.RCP64H R13, R9 ;  /* 0x00000009000d7308 */ /* 0x000e240000001800 */
[----:B0-----:R-:W-:-:S08]  /*4890*/  DFMA R10, -R8, R12, 1 ;  /* 0x3ff00000080a742b */ /* 0x001fd0000000010c */
[----:B------:R-:W-:Y:S02]  /*48a0*/  DFMA R14, R10, R10, R10 ;  /* 0x0000000a0a0e722b */ /* 0x000fe4000000000a */
[----:B------:R-:W-:-:S06]  /*48b0*/  DADD R10, R4, -1 ;  /* 0xbff00000040a7429 */ /* 0x000fcc0000000000 */
[----:B------:R-:W-:-:S08]  /*48c0*/  DFMA R14, R12, R14, R12 ;  /* 0x0000000e0c0e722b */ /* 0x000fd0000000000c */
[----:B------:R-:W-:-:S08]  /*48d0*/  DMUL R4, R10, R14 ;  /* 0x0000000e0a047228 */ /* 0x000fd00000000000 */
[----:B------:R-:W-:-:S08]  /*48e0*/  DFMA R4, R10, R14, R4 ;  /* 0x0000000e0a04722b */ /* 0x000fd00000000004 */
[-C--:B------:R-:W-:Y:S02]  /*48f0*/  DMUL R12, R4, R4.reuse ;  /* 0x00000004040c7228 */ /* 0x080fe40000000000 */
[----:B------:R-:W-:Y:S02]  /*4900*/  DADD R18, R10, -R4 ;  /* 0x000000000a127229 */ /* 0x000fe40000000804 */
[----:B------:R-:W-:-:S04]  /*4910*/  DMUL R26, R4, R4 ;  /* 0x00000004041a7228 */ /* 0x000fc80000000000 */
[----:B------:R-:W-:Y:S01]  /*4920*/  DFMA R8, R12, UR4, R16 ;  /* 0x000000040c087c2b */ /* 0x000fe20008000010 */
[----:B------:R-:W-:Y:S01]  /*4930*/  UMOV UR4, 0x75488a3f ;  /* 0x75488a3f00047882 */ /* 0x000fe20000000000 */
[----:B------:R-:W-:Y:S01]  /*4940*/  UMOV UR5, 0x3ef3b20a ;  /* 0x3ef3b20a00057882 */ /* 0x000fe20000000000 */
[----:B------:R-:W-:-:S05]  /*4950*/  DADD R18, R18, R18 ;  /* 0x0000000012127229 */ /* 0x000fca0000000012 */
[----:B------:R-:W-:Y:S01]  /*4960*/  DFMA R8, R12, R8, UR4 ;  /* 0x000000040c087e2b */ /* 0x000fe20008000008 */
[----:B------:R-:W-:Y:S01]  /*4970*/  UMOV UR4, 0xe4faecd5 ;  /* 0xe4faecd500047882 */ /* 0x000fe20000000000 */
[----:B------:R-:W-:Y:S01]  /*4980*/  UMOV UR5, 0x3f1745cd ;  /* 0x3f1745cd00057882 */ /* 0x000fe20000000000 */
[----:B------:R-:W-:Y:S02]  /*4990*/  DFMA R10, R10, -R4, R18 ;  /* 0x800000040a0a722b */ /* 0x000fe40000000012 */
[----:B------:R-:W-:-:S03]  /*49a0*/  DMUL R18, R4, R26 ;  /* 0x0000001a04127228 */ /* 0x000fc60000000000 */
[----:B------:R-:W-:Y:S01]  /*49b0*/  DFMA R8, R12, R8, UR4 ;  /* 0x000000040c087e2b */ /* 0x000fe20008000008 */
[----:B------:R-:W-:Y:S01]  /*49c0*/  UMOV UR4, 0x258a578b ;  /* 0x258a578b00047882 */ /* 0x000fe20000000000 */
[----:B------:R-:W-:Y:S01]  /*49d0*/  UMOV UR5, 0x3f3c71c7 ;  /* 0x3f3c71c700057882 */ /* 0x000fe20000000000 */
[----:B------:R-:W-:Y:S02]  /*49e0*/  DMUL R10, R14, R10 ;  /* 0x0000000a0e0a7228 */ /* 0x000fe40000000000 */
[C---:B------:R-:W-:Y:S02]  /*49f0*/  DFMA R14, R4.reuse, R4, -R26 ;  /* 0x00000004040e722b */ /* 0x040fe4000000081a */
[----:B------:R-:W-:Y:S02]  /*4a00*/  DFMA R28, R4, R26, -R18 ;  /* 0x0000001a041c722b */ /* 0x000fe40000000812 */
[----:B------:R-:W-:Y:S01]  /*4a10*/  DFMA R8, R12, R8, UR4 ;  /* 0x000000040c087e2b */ /* 0x000fe20008000008 */
[----:B------:R-:W-:Y:S01]  /*4a20*/  UMOV UR4, 0x9242b910 ;  /* 0x9242b91000047882 */ /* 0x000fe20000000000 */
[----:B------:R-:W-:-:S04]  /*4a30*/  UMOV UR5, 0x3f624924 ;  /* 0x3f62492400057882 */ /* 0x000fc80000000000 */
[----:B------:R-:W-:Y:S02]  /*4a40*/  DFMA R28, R10, R26, R28 ;  /* 0x0000001a0a1c722b */ /* 0x000fe4000000001c */
[----:B------:R-:W-:Y:S01]  /*4a50*/  DFMA R8, R12, R8, UR4 ;  /* 0x000000040c087e2b */ /* 0x000fe20008000008 */
[----:B------:R-:W-:Y:S01]  /*4a60*/  UMOV UR4, 0x99999dfb ;  /* 0x99999dfb00047882 */ /* 0x000fe20000000000 */
[----:B------:R-:W-:-:S06]  /*4a70*/  UMOV UR5, 0x3f899999 ;  /* 0x3f89999900057882 */ /* 0x000fcc0000000000 */
[----:B------:R-:W-:Y:S01]  /*4a80*/  DFMA R16, R12, R8, UR4 ;  /* 0x000000040c107e2b */ /* 0x000fe20008000008 */
[----:B------:R-:W-:Y:S01]  /*4a90*/  UMOV UR4, 0x55555555 ;  /* 0x5555555500047882 */ /* 0x000fe20000000000 */
[----:B------:R-:W-:-:S06]  /*4aa0*/  UMOV UR5, 0x3fb55555 ;  /* 0x3fb5555500057882 */ /* 0x000fcc0000000000 */
[----:B------:R-:W-:-:S08]  /*4ab0*/  DFMA R8, R12, R16, UR4 ;  /* 0x000000040c087e2b */ /* 0x000fd00008000010 */
[----:B------:R-:W-:Y:S01]  /*4ac0*/  DADD R24, -R8, UR4 ;  /* 0x0000000408187e29 */ /* 0x000fe20008000100 */
[----:B------:R-:W-:Y:S01]  /*4ad0*/  UMOV UR4, 0xb9e7b0 ;  /* 0x00b9e7b000047882 */ /* 0x000fe20000000000 */
[----:B------:R-:W-:-:S06]  /*4ae0*/  UMOV UR5, 0x3c46a4cb ;  /* 0x3c46a4cb00057882 */ /* 0x000fcc0000000000 */
[----:B------:R-:W-:Y:S01]  /*4af0*/  DFMA R24, R12, R16, R24 ;  /* 0x000000100c18722b */ /* 0x000fe20000000018 */
[----:B------:R-:W-:Y:S02]  /*4b00*/  VIADD R17, R11, 0x100000 ;  /* 0x001000000b117836 */ /* 0x000fe40000000000 */
[----:B------:R-:W-:-:S05]  /*4b10*/  IMAD.MOV.U32 R16, RZ, RZ, R10 ;  /* 0x000000ffff107224 */ /* 0x000fca00078e000a */
[----:B------:R-:W-:Y:S01]  /*4b20*/  DADD R24, R24, -UR4 ;  /* 0x8000000418187e29 */ /* 0x000fe20008000000 */
[----:B------:R-:W-:Y:S01]  /*4b30*/  UMOV UR4, 0x80000000 ;  /* 0x8000000000047882 */ /* 0x000fe20000000000 */
[----:B------:R-:W-:Y:S01]  /*4b40*/  DFMA R14, R4, R16, R14 ;  /* 0x00000010040e722b */ /* 0x000fe2000000000e */
[----:B------:R-:W-:-:S05]  /*4b50*/  UMOV UR5, 0x43300000 ;  /* 0x4330000000057882 */ /* 0x000fca0000000000 */
[----:B------:R-:W-:Y:S02]  /*4b60*/  DADD R12, R8, R24 ;  /* 0x00000000080c7229 */ /* 0x000fe40000000018 */
[----:B------:R-:W-:-:S06]  /*4b70*/  DFMA R14, R4, R14, R28 ;  /* 0x0000000e040e722b */ /* 0x000fcc000000001c */
[----:B------:R-:W-:Y:S02]  /*4b80*/  DMUL R16, R12, R18 ;  /* 0x000000120c107228 */ /* 0x000fe40000000000 */
[----:B------:R-:W-:-:S06]  /*4b90*/  DADD R8, R8, -R12 ;  /* 0x0000000008087229 */ /* 0x000fcc000000080c */
[----:B------:R-:W-:Y:S02]  /*4ba0*/  DFMA R26, R12, R18, -R16 ;  /* 0x000000120c1a722b */ /* 0x000fe40000000810 */
[----:B------:R-:W-:-:S06]  /*4bb0*/  DADD R8, R24, R8 ;  /* 0x0000000018087229 */ /* 0x000fcc0000000008 */
[----:B------:R-:W-:-:S08]  /*4bc0*/  DFMA R14, R12, R14, R26 ;  /* 0x0000000e0c0e722b */ /* 0x000fd0000000001a */
[----:B------:R-:W-:-:S08]  /*4bd0*/  DFMA R8, R8, R18, R14 ;  /* 0x000000120808722b */ /* 0x000fd0000000000e */
[----:B------:R-:W-:-:S08]  /*4be0*/  DADD R12, R16, R8 ;  /* 0x00000000100c7229 */ /* 0x000fd00000000008 */
[--C-:B------:R-:W-:Y:S02]  /*4bf0*/  DADD R14, R4, R12.reuse ;  /* 0x00000000040e7229 */ /* 0x100fe4000000000c */
[----:B------:R-:W-:-:S06]  /*4c00*/  DADD R16, R16, -R12 ;  /* 0x0000000010107229 */ /* 0x000fcc000000080c */
[----:B------:R-:W-:Y:S02]  /*4c10*/  DADD R4, R4, -R14 ;  /* 0x0000000004047229 */ /* 0x000fe4000000080e */
[----:B------:R-:W-:Y:S02]  /*4c20*/  DADD R16, R8, R16 ;  /* 0x0000000008107229 */ /* 0x000fe40000000010 */
[----:B------:R-:W-:Y:S01]  /*4c30*/  DADD R8, R2, -UR4 ;  /* 0x8000000402087e29 */ /* 0x000fe20008000000 */
[----:B------:R-:W-:Y:S01]  /*4c40*/  UMOV UR4, 0xfefa39ef ;  /* 0xfefa39ef00047882 */ /* 0x000fe20000000000 */
[----:B------:R-:W-:Y:S02]  /*4c50*/  UMOV UR5, 0x3fe62e42 ;  /* 0x3fe62e4200057882 */ /* 0x000fe40000000000 */
[----:B------:R-:W-:-:S08]  /*4c60*/  DADD R4, R12, R4 ;  /* 0x000000000c047229 */ /* 0x000fd00000000004 */
[----:B------:R-:W-:-:S08]  /*4c70*/  DADD R4, R16, R4 ;  /* 0x0000000010047229 */ /* 0x000fd00000000004 */
[----:B------:R-:W-:-:S08]  /*4c80*/  DADD R4, R10, R4 ;  /* 0x000000000a047229 */ /* 0x000fd00000000004 */
[----:B------:R-:W-:-:S08]  /*4c90*/  DADD R2, R14, R4 ;  /* 0x000000000e027229 */ /* 0x000fd00000000004 */
[--C-:B------:R-:W-:Y:S02]  /*4ca0*/  DFMA R10, R8, UR4, R2.reuse ;  /* 0x00000004080a7c2b */ /* 0x100fe40008000002 */
[----:B------:R-:W-:-:S06]  /*4cb0*/  DADD R14, R14, -R2 ;  /* 0x000000000e0e7229 */ /* 0x000fcc0000000802 */
[----:B------:R-:W-:Y:S02]  /*4cc0*/  DFMA R12, R8, -UR4, R10 ;  /* 0x80000004080c7c2b */ /* 0x000fe4000800000a */
[----:B------:R-:W-:-:S06]  /*4cd0*/  DADD R14, R4, R14 ;  /* 0x00000000040e7229 */ /* 0x000fcc000000000e */
[----:B------:R-:W-:-:S08]  /*4ce0*/  DADD R12, -R2, R12 ;  /* 0x00000000020c7229 */ /* 0x000fd0000000010c */
[----:B------:R-:W-:-:S08]  /*4cf0*/  DADD R12, R14, -R12 ;  /* 0x000000000e0c7229 */ /* 0x000fd0000000080c */
[----:B------:R-:W-:-:S08]  /*4d00*/  DFMA R12, R8, UR6, R12 ;  /* 0x00000006080c7c2b */ /* 0x000fd0000800000c */
[----:B------:R-:W-:-:S08]  /*4d10*/  DADD R4, R10, R12 ;  /* 0x000000000a047229 */ /* 0x000fd0000000000c */
[----:B------:R-:W-:Y:S02]  /*4d20*/  DADD R10, R10, -R4 ;  /* 0x000000000a0a7229 */ /* 0x000fe40000000804 */
[----:B------:R-:W-:-:S06]  /*4d30*/  DMUL R2, R4, R6 ;  /* 0x0000000604027228 */ /* 0x000fcc0000000000 */
[----:B------:R-:W-:Y:S02]  /*4d40*/  DADD R10, R12, R10 ;  /* 0x000000000c0a7229 */ /* 0x000fe4000000000a */
[----:B------:R-:W-:-:S08]  /*4d50*/  DFMA R4, R4, R6, -R2 ;  /* 0x000000060404722b */ /* 0x000fd00000000802 */
[----:B------:R-:W-:Y:S01]  /*4d60*/  DFMA R4, R10, R6, R4 ;  /* 0x000000060a04722b */ /* 0x000fe20000000004 */
[----:B------:R-:W-:Y:S02]  /*4d70*/  IMAD.MOV.U32 R6, RZ, RZ, 0x652b82fe ;  /* 0x652b82feff067424 */ /* 0x000fe400078e00ff */
[----:B------:R-:W-:-:S05]  /*4d80*/  IMAD.MOV.U32 R7, RZ, RZ, 0x3ff71547 ;  /* 0x3ff71547ff077424 */ /* 0x000fca00078e00ff */
[----:B------:R-:W-:-:S08]  /*4d90*/  DADD R10, R2, R4 ;  /* 0x00000000020a7229 */ /* 0x000fd00000000004 */
[----:B------:R-:W-:Y:S02]  /*4da0*/  DFMA R12, R10, R6, 6.75539944105574400000e+15 ;  /* 0x433800000a0c742b */ /* 0x000fe40000000006 */
[----:B------:R-:W-:Y:S01]  /*4db0*/  FSETP.GEU.AND P0, PT, |R11|, 4.1917929649353027344, PT ;  /* 0x4086232b0b00780b */ /* 0x000fe20003f0e200 */
[----:B------:R-:W-:-:S05]  /*4dc0*/  DADD R2, R2, -R10 ;  /* 0x0000000002027229 */ /* 0x000fca000000080a */
        /* <DEDUP_REMOVED lines=35> */
[----:B------:R-:W-:Y:S02]  /*5000*/  DFMA R6, R8, R6, 1 ;  /* 0x3ff000000806742b */ /* 0x000fe40000000006 */
[----:B------:R-:W-:-:S08]  /*5010*/  DADD R8, R4, R2 ;  /* 0x0000000004087229 */ /* 0x000fd00000000002 */
        /* <DEDUP_REMOVED lines=9> */
[----:B------:R-:W-:Y:S01]  /*50b0*/  FSEL R3, R3, RZ, P0 ;  /* 0x000000ff03037208 */ /* 0x000fe20000000000 */
[----:B------:R-:W-:Y:S01]  /*50c0*/  @!P1 IMAD.MOV.U32 R6, RZ, RZ, RZ ;  /* 0x000000ffff069224 */ /* 0x000fe200078e00ff */
[----:B------:R-:W-:-:S05]  /*50d0*/  @!P1 SHF.R.S32.HI R5, RZ, 0x1, R0 ;  /* 0x00000001ff059819 */ /* 0x000fca0000011400 */
[----:B------:R-:W-:Y:S02]  /*50e0*/  @!P1 IMAD.IADD R12, R12, 0x1, -R5 ;  /* 0x000000010c0c9824 */ /* 0x000fe400078e0a05 */
[----:B------:R-:W-:-:S03]  /*50f0*/  @!P1 IMAD R5, R5, 0x100000, R7 ;  /* 0x0010000005059824 */ /* 0x000fc600078e0207 */
[----:B------:R-:W-:-:S06]  /*5100*/  @!P1 LEA R7, R12, 0x3ff00000, 0x14 ;  /* 0x3ff000000c079811 */ /* 0x000fcc00078ea0ff */
[----:B------:R-:W-:-:S11]  /*5110*/  @!P1 DMUL R2, R4, R6 ;  /* 0x0000000604029228 */ /* 0x000fd60000000000 */
.L_x_55:
[----:B------:R-:W-:Y:S05]  /*5120*/  BSYNC.RECONVERGENT B0 ;  /* 0x0000000000007941 */ /* 0x000fea0003800200 */
.L_x_54:
[----:B------:R-:W-:Y:S01]  /*5130*/  DFMA R4, R8, R2, R2 ;  /* 0x000000020804722b */ /* 0x000fe20000000002 */
[----:B------:R-:W2:Y:S01]  /*5140*/  LDL R16, [R1+0x4] ;  /* 0x0000040001107983 */ /* 0x000ea20000100800 */
[----:B------:R-:W-:-:S03]  /*5150*/  DSETP.NEU.AND P0, PT, |R2|, +INF , PT ;  /* 0x7ff000000200742a */ /* 0x000fc60003f0d200 */
[----:B------:R-:W2:Y:S04]  /*5160*/  LDL R17, [R1+0x8] ;  /* 0x0000080001117983 */ /* 0x000ea80000100800 */
[----:B------:R-:W2:Y:S01]  /*5170*/  LDL R18, [R1+0xc] ;  /* 0x00000c0001127983 */ /* 0x000ea20000100800 */
[----:B------:R-:W-:Y:S02]  /*5180*/  FSEL R4, R2, R4, !P0 ;  /* 0x0000000402047208 */ /* 0x000fe40004000000 */
[----:B------:R-:W-:Y:S01]  /*5190*/  FSEL R5, R3, R5, !P0 ;  /* 0x0000000503057208 */ /* 0x000fe20004000000 */
[----:B------:R-:W2:Y:S04]  /*51a0*/  LDL R2, [R1] ;  /* 0x0000000001027983 */ /* 0x000ea80000100800 */
        /* <DEDUP_REMOVED lines=8> */
[----:B------:R0:W2:Y:S02]  /*5230*/  LDL R29, [R1+0x30] ;  /* 0x00003000011d7983 */ /* 0x0000a40000100800 */
[----:B0-----:R-:W-:Y:S01]  /*5240*/  IADD3 R1, PT, PT, R1, 0x38, RZ ;  /* 0x0000003801017810 */ /* 0x001fe20007ffe0ff */
[----:B--2---:R-:W-:Y:S06]  /*5250*/  RET.REL.NODEC R20 `(integrate) ;  /* 0xffffffac14687950 */ /* 0x004fec0003c3ffff */
        .type           $integrate$__internal_trig_reduction_slowpathd,@function
        .size           $integrate$__internal_trig_reduction_slowpathd,(.L_x_69 - $integrate$__internal_trig_reduction_slowpathd)
$integrate$__internal_trig_reduction_slowpathd:
[----:B------:R-:W-:-:S05]  /*5260*/  VIADD R1, R1, 0xffffffb0 ;  /* 0xffffffb001017836 */ /* 0x000fca0000000000 */
[----:B------:R0:W-:Y:S04]  /*5270*/  STL [R1+0x48], R27 ;  /* 0x0000481b01007387 */ /* 0x0001e80000100800 */
[----:B------:R0:W-:Y:S04]  /*5280*/  STL [R1+0x44], R25 ;  /* 0x0000441901007387 */ /* 0x0001e80000100800 */
[----:B------:R0:W-:Y:S04]  /*5290*/  STL [R1+0x40], R23 ;  /* 0x0000401701007387 */ /* 0x0001e80000100800 */
[----:B------:R0:W-:Y:S04]  /*52a0*/  STL [R1+0x3c], R22 ;  /* 0x00003c1601007387 */ /* 0x0001e80000100800 */
[----:B------:R0:W-:Y:S04]  /*52b0*/  STL [R1+0x38], R19 ;  /* 0x0000381301007387 */ /* 0x0001e80000100800 */
[----:B------:R0:W-:Y:S04]  /*52c0*/  STL [R1+0x34], R18 ;  /* 0x0000341201007387 */ /* 0x0001e80000100800 */
[----:B------:R0:W-:Y:S04]  /*52d0*/  STL [R1+0x30], R17 ;  /* 0x0000301101007387 */ /* 0x0001e80000100800 */
[----:B------:R0:W-:Y:S04]  /*52e0*/  STL [R1+0x2c], R16 ;  /* 0x00002c1001007387 */ /* 0x0001e80000100800 */
[----:B------:R0:W-:Y:S01]  /*52f0*/  STL [R1+0x28], R2 ;  /* 0x0000280201007387 */ /* 0x0001e20000100800 */
[----:B------:R-:W-:Y:S01]  /*5300*/  SHF.R.U32.HI R10, RZ, 0x14, R5 ;  /* 0x00000014ff0a7819 */ /* 0x000fe20000011605 */
[----:B------:R-:W-:Y:S01]  /*5310*/  BSSY.RECONVERGENT B0, `(.L_x_56) ;  /* 0x0000096000007945 */ /* 0x000fe20003800200 */
[----:B------:R-:W-:-:S02]  /*5320*/  IMAD.MOV.U32 R6, RZ, RZ, RZ ;  /* 0x000000ffff067224 */ /* 0x000fc400078e00ff */
[----:B------:R-:W-:-:S04]  /*5330*/  LOP3.LUT R0, R10, 0x7ff, RZ, 0xc0, !PT ;  /* 0x000007ff0a007812 */ /* 0x000fc800078ec0ff */
[----:B------:R-:W-:-:S13]  /*5340*/  ISETP.NE.AND P0, PT, R0, 0x7ff, PT ;  /* 0x000007ff0000780c */ /* 0x000fda0003f05270 */
[----:B0-----:R-:W-:Y:S05]  /*5350*/  @!P0 BRA `(.L_x_57) ;  /* 0x0000000800448947 */ /* 0x001fea0003800000 */
[----:B------:R-:W-:Y:S01]  /*5360*/  VIADD R0, R0, 0xfffffc00 ;  /* 0xfffffc0000007836 */ /* 0x000fe20000000000 */
[----:B------:R-:W-:Y:S01]  /*5370*/  BSSY.RECONVERGENT B1, `(.L_x_58) ;  /* 0x000002e000017945 */ /* 0x000fe20003800200 */
[----:B------:R-:W-:-:S03]  /*5380*/  CS2R R22, SRZ ;  /* 0x0000000000167805 */ /* 0x000fc6000001ff00 */
[----:B------:R-:W-:Y:S02]  /*5390*/  SHF.R.U32.HI R19, RZ, 0x6, R0 ;  /* 0x00000006ff137819 */ /* 0x000fe40000011600 */
[----:B------:R-:W-:Y:S02]  /*53a0*/  ISETP.GE.U32.AND P0, PT, R0, 0x80, PT ;  /* 0x000000800000780c */ /* 0x000fe40003f06070 */
[C---:B------:R-:W-:Y:S02]  /*53b0*/  IADD3 R0, PT, PT, -R19.reuse, 0x13, RZ ;  /* 0x0000001313007810 */ /* 0x040fe40007ffe1ff */
[----:B------:R-:W-:Y:S02]  /*53c0*/  IADD3 R6, PT, PT, -R19, 0xf, RZ ;  /* 0x0000000f13067810 */ /* 0x000fe40007ffe1ff */
[----:B------:R-:W-:-:S04]  /*53d0*/  SEL R12, R0, 0x12, P0 ;  /* 0x00000012000c7807 */ /* 0x000fc80000000000 */
[----:B------:R-:W-:-:S13]  /*53e0*/  ISETP.GE.AND P0, PT, R6, R12, PT ;  /* 0x0000000c0600720c */ /* 0x000fda0003f06270 */
[----:B------:R-:W-:Y:S05]  /*53f0*/  @P0 BRA `(.L_x_59) ;  /* 0x0000000000940947 */ /* 0x000fea0003800000 */
[----:B------:R-:W0:Y:S01]  /*5400*/  LDC.64 R14, c[0x0][0x358] ;  /* 0x0000d600ff0e7b82 */ /* 0x000e220000000a00 */
[C---:B------:R-:W-:Y:S01]  /*5410*/  SHF.L.U64.HI R7, R4.reuse, 0xb, R5 ;  /* 0x0000000b04077819 */ /* 0x040fe20000010205 */
[----:B------:R-:W-:Y:S01]  /*5420*/  BSSY.RECONVERGENT B2, `(.L_x_60) ;  /* 0x0000021000027945 */ /* 0x000fe20003800200 */
[----:B------:R-:W-:Y:S01]  /*5430*/  IMAD.SHL.U32 R17, R4, 0x800, RZ ;  /* 0x0000080004117824 */ /* 0x000fe200078e00ff */
[----:B------:R-:W-:Y:S01]  /*5440*/  IADD3 R0, PT, PT, RZ, -R19, -R12 ;  /* 0x80000013ff007210 */ /* 0x000fe20007ffe80c */
[----:B------:R-:W-:Y:S01]  /*5450*/  IMAD.MOV.U32 R11, RZ, RZ, R6 ;  /* 0x000000ffff0b7224 */ /* 0x000fe200078e0006 */
[----:B------:R-:W-:Y:S01]  /*5460*/  CS2R R22, SRZ ;  /* 0x0000000000167805 */ /* 0x000fe2000001ff00 */
[----:B------:R-:W-:Y:S01]  /*5470*/  IMAD.MOV.U32 R4, RZ, RZ, RZ ;  /* 0x000000ffff047224 */ /* 0x000fe200078e00ff */
[----:B------:R-:W1:Y:S01]  /*5480*/  LDC.64 R2, c[0x4][0x10] ;  /* 0x01000400ff027b82 */ /* 0x000e620000000a00 */
[----:B------:R-:W-:-:S07]  /*5490*/  LOP3.LUT R25, R7, 0x80000000, RZ, 0xfc, !PT ;  /* 0x8000000007197812 */ /* 0x000fce00078efcff */
.L_x_61:
[----:B0-----:R-:W-:Y:S01]  /*54a0*/  R2UR UR4, R14 ;  /* 0x000000000e0472ca */ /* 0x001fe200000e0000 */
[----:B-1----:R-:W-:Y:S01]  /*54b0*/  IMAD.WIDE R6, R11, 0x8, R2 ;  /* 0x000000080b067825 */ /* 0x002fe200078e0202 */
[----:B------:R-:W-:-:S13]  /*54c0*/  R2UR UR5, R15 ;  /* 0x000000000f0572ca */ /* 0x000fda00000e0000 */
[----:B------:R-:W2:Y:S01]  /*54d0*/  LDG.E.64.CONSTANT R6, desc[UR4][R6.64] ;  /* 0x0000000406067981 */ /* 0x000ea2000c1e9b00 */
[----:B------:R-:W-:Y:S02]  /*54e0*/  VIADD R0, R0, 0x1 ;  /* 0x0000000100007836 */ /* 0x000fe40000000000 */
[----:B------:R-:W-:Y:S02]  /*54f0*/  VIADD R11, R11, 0x1 ;  /* 0x000000010b0b7836 */ /* 0x000fe40000000000 */
[----:B--2---:R-:W-:-:S04]  /*5500*/  IMAD.WIDE.U32 R8, P2, R6, R17, R22 ;  /* 0x0000001106087225 */ /* 0x004fc80007840016 */
[----:B------:R-:W-:Y:S02]  /*5510*/  IMAD R13, R6, R25, RZ ;  /* 0x00000019060d7224 */ /* 0x000fe400078e02ff */
[CC--:B------:R-:W-:Y:S02]  /*5520*/  IMAD R16, R7.reuse, R17.reuse, RZ ;  /* 0x0000001107107224 */ /* 0x0c0fe400078e02ff */
[----:B------:R-:W-:Y:S01]  /*5530*/  IMAD.HI.U32 R23, R7, R17, RZ ;  /* 0x0000001107177227 */ /* 0x000fe200078e00ff */
[----:B------:R-:W-:-:S03]  /*5540*/  IADD3 R9, P0, PT, R13, R9, RZ ;  /* 0x000000090d097210 */ /* 0x000fc60007f1e0ff */
[----:B------:R-:W-:Y:S01]  /*5550*/  IMAD R13, R4, 0x8, R1 ;  /* 0x00000008040d7824 */ /* 0x000fe200078e0201 */
[----:B------:R-:W-:Y:S01]  /*5560*/  IADD3 R9, P1, PT, R16, R9, RZ ;  /* 0x0000000910097210 */ /* 0x000fe20007f3e0ff */
[----:B------:R-:W-:-:S04]  /*5570*/  IMAD.HI.U32 R16, R6, R25, RZ ;  /* 0x0000001906107227 */ /* 0x000fc800078e00ff */
[----:B------:R-:W-:Y:S01]  /*5580*/  IMAD.X R6, RZ, RZ, R16, P2 ;  /* 0x000000ffff067224 */ /* 0x000fe200010e0610 */
[----:B------:R2:W-:Y:S01]  /*5590*/  STL.64 [R13], R8 ;  /* 0x000000080d007387 */ /* 0x0005e20000100a00 */
[----:B------:R-:W-:-:S03]  /*55a0*/  IMAD.HI.U32 R16, R7, R25, RZ ;  /* 0x0000001907107227 */ /* 0x000fc600078e00ff */
[----:B------:R-:W-:Y:S01]  /*55b0*/  IADD3.X R6, P0, PT, R23, R6, RZ, P0, !PT ;  /* 0x0000000617067210 */ /* 0x000fe2000071e4ff */
[----:B------:R-:W-:Y:S02]  /*55c0*/  IMAD R7, R7, R25, RZ ;  /* 0x0000001907077224 */ /* 0x000fe400078e02ff */
[----:B------:R-:W-:-:S03]  /*55d0*/  VIADD R4, R4, 0x1 ;  /* 0x0000000104047836 */ /* 0x000fc60000000000 */
[----:B------:R-:W-:Y:S01]  /*55e0*/  IADD3.X R22, P1, PT, R7, R6, RZ, P1, !PT ;  /* 0x0000000607167210 */ /* 0x000fe20000f3e4ff */
[----:B------:R-:W-:Y:S01]  /*55f0*/  IMAD.X R6, RZ, RZ, R16, P0 ;  /* 0x000000ffff067224 */ /* 0x000fe200000e0610 */
[----:B------:R-:W-:-:S04]  /*5600*/  ISETP.NE.AND P0, PT, R0, -0xf, PT ;  /* 0xfffffff10000780c */ /* 0x000fc80003f05270 */
[----:B------:R-:W-:-:S09]  /*5610*/  IADD3.X R23, PT, PT, RZ, R6, RZ, P1, !PT ;  /* 0x00000006ff177210 */ /* 0x000fd20000ffe4ff */
[----:B--2---:R-:W-:Y:S05]  /*5620*/  @P0 BRA `(.L_x_61) ;  /* 0xfffffffc009c0947 */ /* 0x004fea000383ffff */
[----:B------:R-:W-:Y:S05]  /*5630*/  BSYNC.RECONVERGENT B2 ;  /* 0x0000000000027941 */ /* 0x000fea0003800200 */
.L_x_60:
[----:B------:R-:W-:-:S07]  /*5640*/  IMAD.MOV.U32 R6, RZ, RZ, R12 ;  /* 0x000000ffff067224 */ /* 0x000fce00078e000c */
.L_x_59:
[----:B------:R-:W-:Y:S05]  /*5650*/  BSYNC.RECONVERGENT B1 ;  /* 0x0000000000017941 */ /* 0x000fea0003800200 */
.L_x_58:
[----:B------:R-:W-:Y:S01]  /*5660*/  LOP3.LUT P0, R27, R10, 0x3f, RZ, 0xc0, !PT ;  /* 0x0000003f0a1b7812 */ /* 0x000fe2000780c0ff */
[----:B------:R-:W-:-:S04]  /*5670*/  IMAD.IADD R0, R19, 0x1, R6 ;  /* 0x0000000113007824 */ /* 0x000fc800078e0206 */
[----:B------:R-:W-:-:S05]  /*5680*/  IMAD.U32 R25, R0, 0x8, R1 ;  /* 0x0000000800197824 */ /* 0x000fca00078e0001 */
[----:B------:R0:W-:Y:S04]  /*5690*/  STL.64 [R25+-0x78], R22 ;  /* 0xffff881619007387 */ /* 0x0001e80000100a00 */
[----:B------:R-:W2:Y:S04]  /*56a0*/  @P0 LDL.64 R8, [R1+0x8] ;  /* 0x0000080001080983 */ /* 0x000ea80000100a00 */
[----:B------:R-:W3:Y:S04]  /*56b0*/  LDL.64 R18, [R1+0x10] ;  /* 0x0000100001127983 */ /* 0x000ee80000100a00 */
[----:B------:R-:W4:Y:S01]  /*56c0*/  LDL.64 R2, [R1+0x18] ;  /* 0x0000180001027983 */ /* 0x000f220000100a00 */
[----:B------:R-:W-:Y:S01]  /*56d0*/  @P0 LOP3.LUT R0, R27, 0x3f, RZ, 0x3c, !PT ;  /* 0x0000003f1b000812 */ /* 0x000fe200078e3cff */
[----:B------:R-:W-:Y:S01]  /*56e0*/  BSSY.RECONVERGENT B1, `(.L_x_62) ;  /* 0x0000034000017945 */ /* 0x000fe20003800200 */
[----:B--2---:R-:W-:-:S02]  /*56f0*/  @P0 SHF.R.U64 R7, R8, 0x1, R9 ;  /* 0x0000000108070819 */ /* 0x004fc40000001209 */
[----:B------:R-:W-:Y:S02]  /*5700*/  @P0 SHF.R.U32.HI R9, RZ, 0x1, R9 ;  /* 0x00000001ff090819 */ /* 0x000fe40000011609 */
[CC--:B---3--:R-:W-:Y:S02]  /*5710*/  @P0 SHF.L.U32 R11, R18.reuse, R27.reuse, RZ ;  /* 0x0000001b120b0219 */ /* 0x0c8fe400000006ff */
[----:B------:R-:W-:Y:S02]  /*5720*/  @P0 SHF.R.U64 R4, R7, R0, R9 ;  /* 0x0000000007040219 */ /* 0x000fe40000001209 */
[--C-:B------:R-:W-:Y:S02]  /*5730*/  @P0 SHF.R.U32.HI R17, RZ, 0x1, R19.reuse ;  /* 0x00000001ff110819 */ /* 0x100fe40000011613 */
[C-C-:B------:R-:W-:Y:S02]  /*5740*/  @P0 SHF.R.U64 R15, R18.reuse, 0x1, R19.reuse ;  /* 0x00000001120f0819 */ /* 0x140fe40000001213 */
[----:B------:R-:W-:-:S02]  /*5750*/  @P0 SHF.L.U64.HI R13, R18, R27, R19 ;  /* 0x0000001b120d0219 */ /* 0x000fc40000010213 */
[----:B------:R-:W-:Y:S02]  /*5760*/  @P0 SHF.R.U32.HI R6, RZ, R0, R9 ;  /* 0x00000000ff060219 */ /* 0x000fe40000011609 */
[----:B------:R-:W-:Y:S02]  /*5770*/  @P0 LOP3.LUT R18, R11, R4, RZ, 0xfc, !PT ;  /* 0x000000040b120212 */ /* 0x000fe400078efcff */
[-C--:B----4-:R-:W-:Y:S02]  /*5780*/  @P0 SHF.L.U32 R7, R2, R27.reuse, RZ ;  /* 0x0000001b02070219 */ /* 0x090fe400000006ff */
[----:B------:R-:W-:Y:S01]  /*5790*/  @P0 SHF.R.U64 R8, R15, R0, R17 ;  /* 0x000000000f080219 */ /* 0x000fe20000001211 */
[----:B------:R-:W-:Y:S01]  /*57a0*/  IMAD.SHL.U32 R9, R18, 0x4, RZ ;  /* 0x0000000412097824 */ /* 0x000fe200078e00ff */
[----:B------:R-:W-:Y:S02]  /*57b0*/  @P0 LOP3.LUT R19, R13, R6, RZ, 0xfc, !PT ;  /* 0x000000060d130212 */ /* 0x000fe400078efcff */
[----:B------:R-:W-:-:S02]  /*57c0*/  @P0 SHF.L.U64.HI R11, R2, R27, R3 ;  /* 0x0000001b020b0219 */ /* 0x000fc40000010203 */
[----:B------:R-:W-:Y:S02]  /*57d0*/  @P0 SHF.R.U32.HI R0, RZ, R0, R17 ;  /* 0x00000000ff000219 */ /* 0x000fe40000011611 */
[----:B------:R-:W-:Y:S02]  /*57e0*/  @P0 LOP3.LUT R2, R7, R8, RZ, 0xfc, !PT ;  /* 0x0000000807020212 */ /* 0x000fe400078efcff */
[----:B------:R-:W-:Y:S02]  /*57f0*/  SHF.L.U64.HI R15, R18, 0x2, R19 ;  /* 0x00000002120f7819 */ /* 0x000fe40000010213 */
[----:B------:R-:W-:Y:S02]  /*5800*/  @P0 LOP3.LUT R3, R11, R0, RZ, 0xfc, !PT ;  /* 0x000000000b030212 */ /* 0x000fe400078efcff */
[----:B------:R-:W-:Y:S02]  /*5810*/  SHF.L.W.U32.HI R19, R19, 0x2, R2 ;  /* 0x0000000213137819 */ /* 0x000fe40000010e02 */
[----:B------:R-:W-:-:S02]  /*5820*/  IADD3 RZ, P0, PT, RZ, -R9, RZ ;  /* 0x80000009ffff7210 */ /* 0x000fc40007f1e0ff */
[----:B------:R-:W-:Y:S02]  /*5830*/  LOP3.LUT R0, RZ, R15, RZ, 0x33, !PT ;  /* 0x0000000fff007212 */ /* 0x000fe400078e33ff */
[----:B------:R-:W-:Y:S02]  /*5840*/  SHF.L.W.U32.HI R2, R2, 0x2, R3 ;  /* 0x0000000202027819 */ /* 0x000fe40000010e03 */
[----:B------:R-:W-:Y:S02]  /*5850*/  LOP3.LUT R4, RZ, R19, RZ, 0x33, !PT ;  /* 0x00000013ff047212 */ /* 0x000fe400078e33ff */
[----:B------:R-:W-:Y:S02]  /*5860*/  IADD3.X R0, P0, PT, RZ, R0, RZ, P0, !PT ;  /* 0x00000000ff007210 */ /* 0x000fe4000071e4ff */
[----:B------:R-:W-:Y:S02]  /*5870*/  LOP3.LUT R6, RZ, R2, RZ, 0x33, !PT ;  /* 0x00000002ff067212 */ /* 0x000fe400078e33ff */
[----:B------:R-:W-:-:S02]  /*5880*/  IADD3.X R4, P1, PT, RZ, R4, RZ, P0, !PT ;  /* 0x00000004ff047210 */ /* 0x000fc4000073e4ff */
[----:B------:R-:W-:-:S03]  /*5890*/  ISETP.GT.U32.AND P2, PT, R19, -0x1, PT ;  /* 0xffffffff1300780c */ /* 0x000fc60003f44070 */
[----:B------:R-:W-:Y:S01]  /*58a0*/  IMAD.X R7, RZ, RZ, R6, P1 ;  /* 0x000000ffff077224 */ /* 0x000fe200008e0606 */
[----:B------:R-:W-:-:S04]  /*58b0*/  ISETP.GT.AND.EX P0, PT, R2, -0x1, PT, P2 ;  /* 0xffffffff0200780c */ /* 0x000fc80003f04320 */
[----:B------:R-:W-:Y:S02]  /*58c0*/  SEL R13, R2, R7, P0 ;  /* 0x00000007020d7207 */ /* 0x000fe40000000000 */
[----:B------:R-:W-:Y:S02]  /*58d0*/  SEL R11, R19, R4, P0 ;  /* 0x00000004130b7207 */ /* 0x000fe40000000000 */
[----:B------:R-:W-:-:S04]  /*58e0*/  ISETP.NE.U32.AND P1, PT, R13, RZ, PT ;  /* 0x000000ff0d00720c */ /* 0x000fc80003f25070 */
[----:B------:R-:W-:Y:S01]  /*58f0*/  SEL R4, R11, R13, !P1 ;  /* 0x0000000d0b047207 */ /* 0x000fe20004800000 */
[----:B------:R-:W-:-:S05]  /*5900*/  @!P0 IMAD.MOV R9, RZ, RZ, -R9 ;  /* 0x000000ffff098224 */ /* 0x000fca00078e0a09 */
[----:B------:R-:W1:Y:S02]  /*5910*/  FLO.U32 R4, R4 ;  /* 0x0000000400047300 */ /* 0x000e6400000e0000 */
[C---:B-1----:R-:W-:Y:S02]  /*5920*/  IADD3 R6, PT, PT, -R4.reuse, 0x1f, RZ ;  /* 0x0000001f04067810 */ /* 0x042fe40007ffe1ff */
[----:B------:R-:W-:-:S03]  /*5930*/  IADD3 R8, PT, PT, -R4, 0x3f, RZ ;  /* 0x0000003f04087810 */ /* 0x000fc60007ffe1ff */
[----:B------:R-:W-:Y:S01]  /*5940*/  @P1 IMAD.MOV R8, RZ, RZ, R6 ;  /* 0x000000ffff081224 */ /* 0x000fe200078e0206 */
[----:B------:R-:W-:-:S04]  /*5950*/  SEL R6, R15, R0, P0 ;  /* 0x000000000f067207 */ /* 0x000fc80000000000 */
[----:B------:R-:W-:-:S13]  /*5960*/  ISETP.NE.AND P1, PT, R8, RZ, PT ;  /* 0x000000ff0800720c */ /* 0x000fda0003f25270 */
[----:B0-----:R-:W-:Y:S05]  /*5970*/  @!P1 BRA `(.L_x_63) ;  /* 0x0000000000289947 */ /* 0x001fea0003800000 */
[C---:B------:R-:W-:Y:S02]  /*5980*/  LOP3.LUT R0, R8.reuse, 0x3f, RZ, 0xc0, !PT ;  /* 0x0000003f08007812 */ /* 0x040fe400078ec0ff */
[--C-:B------:R-:W-:Y:S02]  /*5990*/  SHF.R.U64 R7, R9, 0x1, R6.reuse ;  /* 0x0000000109077819 */ /* 0x100fe40000001206 */
[----:B------:R-:W-:Y:S02]  /*59a0*/  SHF.R.U32.HI R9, RZ, 0x1, R6 ;  /* 0x00000001ff097819 */ /* 0x000fe40000011606 */
[----:B------:R-:W-:Y:S02]  /*59b0*/  LOP3.LUT R4, R8, 0x3f, RZ, 0xc, !PT ;  /* 0x0000003f08047812 */ /* 0x000fe400078e0cff */
[CC--:B------:R-:W-:Y:S02]  /*59c0*/  SHF.L.U64.HI R13, R11.reuse, R0.reuse, R13 ;  /* 0x000000000b0d7219 */ /* 0x0c0fe4000001020d */
[----:B------:R-:W-:-:S02]  /*59d0*/  SHF.L.U32 R11, R11, R0, RZ ;  /* 0x000000000b0b7219 */ /* 0x000fc400000006ff */
[-CC-:B------:R-:W-:Y:S02]  /*59e0*/  SHF.R.U64 R0, R7, R4.reuse, R9.reuse ;  /* 0x0000000407007219 */ /* 0x180fe40000001209 */
[----:B------:R-:W-:Y:S02]  /*59f0*/  SHF.R.U32.HI R4, RZ, R4, R9 ;  /* 0x00000004ff047219 */ /* 0x000fe40000011609 */
[----:B------:R-:W-:Y:S02]  /*5a00*/  LOP3.LUT R11, R11, R0, RZ, 0xfc, !PT ;  /* 0x000000000b0b7212 */ /* 0x000fe400078efcff */
[----:B------:R-:W-:-:S07]  /*5a10*/  LOP3.LUT R13, R13, R4, RZ, 0xfc, !PT ;  /* 0x000000040d0d7212 */ /* 0x000fce00078efcff */
.L_x_63:
[----:B------:R-:W-:Y:S05]  /*5a20*/  BSYNC.RECONVERGENT B1 ;  /* 0x0000000000017941 */ /* 0x000fea0003800200 */
.L_x_62:
[----:B------:R-:W-:Y:S01]  /*5a30*/  IMAD.WIDE.U32 R14, R11, 0x2168c235, RZ ;  /* 0x2168c2350b0e7825 */ /* 0x000fe200078e00ff */
[----:B------:R-:W-:-:S03]  /*5a40*/  MOV R7, RZ ;  /* 0x000000ff00077202 */ /* 0x000fc60000000f00 */
[----:B------:R-:W-:Y:S01]  /*5a50*/  IMAD.MOV.U32 R6, RZ, RZ, R15 ;  /* 0x000000ffff067224 */ /* 0x000fe200078e000f */
[----:B------:R-:W-:Y:S01]  /*5a60*/  IADD3 RZ, P1, PT, R14, R14, RZ ;  /* 0x0000000e0eff7210 */ /* 0x000fe20007f3e0ff */
[----:B------:R-:W-:-:S04]  /*5a70*/  IMAD.HI.U32 R0, R13, -0x36f0255e, RZ ;  /* 0xc90fdaa20d007827 */ /* 0x000fc800078e00ff */
[----:B------:R-:W-:-:S04]  /*5a80*/  IMAD.WIDE.U32 R6, R11, -0x36f0255e, R6 ;  /* 0xc90fdaa20b067825 */ /* 0x000fc800078e0006 */
[----:B------:R-:W-:-:S04]  /*5a90*/  IMAD.WIDE.U32 R6, P2, R13, 0x2168c235, R6 ;  /* 0x2168c2350d067825 */ /* 0x000fc80007840006 */
[----:B------:R-:W-:Y:S01]  /*5aa0*/  IMAD R13, R13, -0x36f0255e, RZ ;  /* 0xc90fdaa20d0d7824 */ /* 0x000fe200078e02ff */
[----:B------:R-:W-:Y:S01]  /*5ab0*/  IADD3.X RZ, P1, PT, R6, R6, RZ, P1, !PT ;  /* 0x0000000606ff7210 */ /* 0x000fe20000f3e4ff */
[----:B------:R-:W-:-:S03]  /*5ac0*/  IMAD.X R0, RZ, RZ, R0, P2 ;  /* 0x000000ffff007224 */ /* 0x000fc600010e0600 */
[----:B------:R-:W-:-:S04]  /*5ad0*/  IADD3 R4, P2, PT, R13, R7, RZ ;  /* 0x000000070d047210 */ /* 0x000fc80007f5e0ff */
[C---:B------:R-:W-:Y:S01]  /*5ae0*/  ISETP.GT.U32.AND P3, PT, R4.reuse, RZ, PT ;  /* 0x000000ff0400720c */ /* 0x040fe20003f64070 */
[----:B------:R-:W-:Y:S01]  /*5af0*/  IMAD.X R0, RZ, RZ, R0, P2 ;  /* 0x000000ffff007224 */ /* 0x000fe200010e0600 */
[----:B------:R-:W-:-:S04]  /*5b00*/  IADD3.X R7, P2, PT, R4, R4, RZ, P1, !PT ;  /* 0x0000000404077210 */ /* 0x000fc80000f5e4ff */
[C---:B------:R-:W-:Y:S01]  /*5b10*/  ISETP.GT.AND.EX P1, PT, R0.reuse, RZ, PT, P3 ;  /* 0x000000ff0000720c */ /* 0x040fe20003f24330 */
[----:B------:R-:W-:-:S03]  /*5b20*/  IMAD.X R9, R0, 0x1, R0, P2 ;  /* 0x0000000100097824 */ /* 0x000fc600010e0600 */
[----:B------:R-:W-:Y:S02]  /*5b30*/  SEL R4, R7, R4, P1 ;  /* 0x0000000407047207 */ /* 0x000fe40000800000 */
[----:B------:R-:W-:Y:S02]  /*5b40*/  SEL R7, R9, R0, P1 ;  /* 0x0000000009077207 */ /* 0x000fe40000800000 */
[----:B------:R-:W-:Y:S02]  /*5b50*/  IADD3 R4, P2, PT, R4, 0x1, RZ ;  /* 0x0000000104047810 */ /* 0x000fe40007f5e0ff */
[----:B------:R-:W-:Y:S02]  /*5b60*/  SEL R9, RZ, 0xffffffff, !P1 ;  /* 0xffffffffff097807 */ /* 0x000fe40004800000 */
[----:B------:R-:W-:Y:S01]  /*5b70*/  LOP3.LUT P1, R5, R5, 0x80000000, RZ, 0xc0, !PT ;  /* 0x8000000005057812 */ /* 0x000fe2000782c0ff */
[----:B------:R-:W-:Y:S02]  /*5b80*/  IMAD.X R7, RZ, RZ, R7, P2 ;  /* 0x000000ffff077224 */ /* 0x000fe400010e0607 */
[----:B------:R-:W-:Y:S01]  /*5b90*/  IMAD.IADD R0, R9, 0x1, -R8 ;  /* 0x0000000109007824 */ /* 0x000fe200078e0a08 */
[----:B------:R-:W-:-:S02]  /*5ba0*/  SHF.R.U32.HI R9, RZ, 0x1e, R3 ;  /* 0x0000001eff097819 */ /* 0x000fc40000011603 */
[----:B------:R-:W-:Y:S01]  /*5bb0*/  SHF.R.U64 R4, R4, 0xa, R7 ;  /* 0x0000000a04047819 */ /* 0x000fe20000001207 */
[----:B------:R-:W-:Y:S01]  /*5bc0*/  IMAD.SHL.U32 R0, R0, 0x100000, RZ ;  /* 0x0010000000007824 */ /* 0x000fe200078e00ff */
[----:B------:R-:W-:Y:S02]  /*5bd0*/  LEA.HI R6, R2, R9, RZ, 0x1 ;  /* 0x0000000902067211 */ /* 0x000fe400078f08ff */
[----:B------:R-:W-:Y:S02]  /*5be0*/  IADD3 R4, P2, PT, R4, 0x1, RZ ;  /* 0x0000000104047810 */ /* 0x000fe40007f5e0ff */
[----:B------:R-:W-:Y:S01]  /*5bf0*/  @!P0 LOP3.LUT R5, R5, 0x80000000, RZ, 0x3c, !PT ;  /* 0x8000000005058812 */ /* 0x000fe200078e3cff */
[----:B------:R-:W-:Y:S01]  /*5c00*/  @P1 IMAD.MOV R6, RZ, RZ, -R6 ;  /* 0x000000ffff061224 */ /* 0x000fe200078e0a06 */
[----:B------:R-:W-:-:S04]  /*5c10*/  LEA.HI.X R7, R7, RZ, RZ, 0x16, P2 ;  /* 0x000000ff07077211 */ /* 0x000fc800010fb4ff */
[--C-:B------:R-:W-:Y:S02]  /*5c20*/  SHF.R.U64 R4, R4, 0x1, R7.reuse ;  /* 0x0000000104047819 */ /* 0x100fe40000001207 */
[----:B------:R-:W-:Y:S02]  /*5c30*/  SHF.R.U32.HI R3, RZ, 0x1, R7 ;  /* 0x00000001ff037819 */ /* 0x000fe40000011607 */
[----:B------:R-:W-:-:S04]  /*5c40*/  IADD3 R4, P2, P3, RZ, RZ, R4 ;  /* 0x000000ffff047210 */ /* 0x000fc80007b5e004 */
[----:B------:R-:W-:-:S04]  /*5c50*/  IADD3.X R0, PT, PT, R0, 0x3fe00000, R3, P2, P3 ;  /* 0x3fe0000000007810 */ /* 0x000fc800017e6403 */
[----:B------:R-:W-:-:S07]  /*5c60*/  LOP3.LUT R5, R0, R5, RZ, 0xfc, !PT ;  /* 0x0000000500057212 */ /* 0x000fce00078efcff */
.L_x_57:
[----:B------:R-:W-:Y:S05]  /*5c70*/  BSYNC.RECONVERGENT B0 ;  /* 0x0000000000007941 */ /* 0x000fea0003800200 */
.L_x_56:
        /* <DEDUP_REMOVED lines=11> */
.L_x_64:
[----:B------:R-:W-:-:S00]  /*5d30*/  BRA `(.L_x_64) ;  /* 0xfffffffc00fc7947 */ /* 0x000fc0000383ffff */
[----:B------:R-:W-:-:S00]  /*5d40*/  NOP ;  /* 0x0000000000007918 */ /* 0x000fc00000000000 */
        /* <DEDUP_REMOVED lines=11> */
.L_x_69:


//--------------------- .nv.global.init           --------------------------
	.section	.nv.global.init,"aw",@progbits
	.align	16
.nv.global.init:
	.type		__cudart_sin_cos_coeffs,@object
	.size		__cudart_sin_cos_coeffs,(_ZN5KGIntIdLi8ELi4EEC1Ev$31 - __cudart_sin_cos_coeffs)
__cudart_sin_cos_coeffs:
        /* <DEDUP_REMOVED lines=8> */
	.type		_ZN5KGIntIdLi8ELi4EEC1Ev$31,@object
	.size		_ZN5KGIntIdLi8ELi4EEC1Ev$31,(_ZN5KGIntIdLi8ELi4EEC1Ev$32 - _ZN5KGIntIdLi8ELi4EEC1Ev$31)
_ZN5KGIntIdLi8ELi4EEC1Ev$31:
        /*0080*/ 	.byte	0x70, 0x74, 0xd5, 0x67, 0x5b, 0x7c, 0x97, 0x3f, 0xc4, 0x61, 0x7b, 0xaa, 0xcd, 0x26, 0xb0, 0x3f
        /*0090*/ 	.byte	0xc6, 0x14, 0x48, 0xa3, 0x84, 0xd3, 0xba, 0x3f, 0xc1, 0xe8, 0x46, 0x0f, 0xed, 0x00, 0xc2, 0x3f
        /*00a0*/ 	.byte	0x5c, 0x7d, 0xe4, 0x66, 0xf2, 0xa1, 0xc5, 0x3f, 0xb1, 0x0e, 0xc8, 0x61, 0x68, 0x5d, 0xc8, 0x3f
        /*00b0*/ 	.byte	0xd8, 0x9c, 0xec, 0xcb, 0xdb, 0x2a, 0xca, 0x3f, 0x0f, 0x09, 0x87, 0x90, 0x4f, 0xd0, 0xca, 0x3f
	.type		_ZN5KGIntIdLi8ELi4EEC1Ev$32,@object
	.size		_ZN5KGIntIdLi8ELi4EEC1Ev$32,(__cudart_i2opi_d - _ZN5KGIntIdLi8ELi4EEC1Ev$32)
_ZN5KGIntIdLi8ELi4EEC1Ev$32:
        /*00c0*/ 	.byte	0xb1, 0x09, 0x4d, 0x9d, 0x00, 0xba, 0xef, 0x3f, 0x29, 0x62, 0x7c, 0x8e, 0x17, 0x5f, 0xee, 0x3f
        /*00d0*/ 	.byte	0x3e, 0xbb, 0xb9, 0x27, 0xf8, 0xac, 0xeb, 0x3f, 0xd6, 0xa1, 0xe3, 0x9b, 0x9f, 0xba, 0xe7, 0x3f
        /*00e0*/ 	.byte	0x24, 0xfa, 0x9d, 0x04, 0x3a, 0xc1, 0xe2, 0x3f, 0x62, 0xfd, 0x19, 0xf1, 0x5d, 0xf9, 0xd9, 0x3f
        /*00f0*/ 	.byte	0x77, 0x0c, 0x2e, 0x89, 0xb2, 0x98, 0xca, 0x3f, 0x00, 0x00, 0x00, 0x00, 0x00, 0x00, 0x00, 0x00
	.type		__cudart_i2opi_d,@object
	.size		__cudart_i2opi_d,(.L_2 - __cudart_i2opi_d)
__cudart_i2opi_d:
        /* <DEDUP_REMOVED lines=9> */
.L_2:


//--------------------- .nv.shared.reserved.0     --------------------------
	.section	.nv.shared.reserved.0,"aw",@nobits
	.weak		__nv_reservedSMEM_offset_0_alias
	.size		__nv_reservedSMEM_offset_0_alias, 0, 64
	.other		__nv_reservedSMEM_offset_0_alias,@"STO_CUDA_RESERVED_SHARED STV_DEFAULT"
__nv_reservedSMEM_offset_0_alias:
	.zero		0
	.zero		64


//--------------------- .nv.constant0.integrate   --------------------------
	.section	.nv.constant0.integrate,"a",@progbits
	.sectionflags	@""
	.align	4
.nv.constant0.integrate:
	.zero		936


//--------------------- SYMBOLS --------------------------

	.type		.nv.reservedSmem.offset0,@object
	.size		.nv.reservedSmem.offset0,0x4
